def attn_fwd(
    Q,
    K,
    V,
    Out,
    Lse,
    sm_scale,
    stride_qz,
    stride_qh,
    stride_qm,
    stride_qk,
    stride_kz,
    stride_kh,
    stride_kn,
    stride_kk,
    stride_vz,
    stride_vh,
    stride_vn,
    stride_vk,
    stride_oz,
    stride_oh,
    stride_om,
    stride_ok,
    seqlen_q,
    seqlen_k,
    BLOCK_M: tl.constexpr,
    BLOCK_N: tl.constexpr,
    HEAD_DIM: tl.constexpr,
    CAUSAL: tl.constexpr,
):
    start_m = tl.program_id(0)
    off_hz = tl.program_id(1)
    q_off = off_hz * stride_qh
    k_off = off_hz * stride_kh
    v_off = off_hz * stride_vh
    offs_m = start_m * BLOCK_M + tl.arange(0, BLOCK_M)
    offs_d = tl.arange(0, HEAD_DIM)
    offs_n = tl.arange(0, BLOCK_N)
    q_ptrs = Q + q_off + offs_m[:, None] * stride_qm + offs_d[None, :] * stride_qk
    k_ptrs = K + k_off + offs_d[:, None] * stride_kk + offs_n[None, :] * stride_kn
    v_ptrs = V + v_off + offs_n[:, None] * stride_vn + offs_d[None, :] * stride_vk
    m_i = tl.full([BLOCK_M], float("-inf"), dtype=tl.float32)
    l_i = tl.zeros([BLOCK_M], dtype=tl.float32) + 1.0
    acc = tl.zeros([BLOCK_M, HEAD_DIM], dtype=tl.float32)
    q = tl.load(q_ptrs)
    acc, l_i, m_i = _attn_fwd_inner(
        acc,
        l_i,
        m_i,
        q,
        k_ptrs,
        v_ptrs,
        sm_scale,
        stride_kn,
        stride_vn,
        start_m,
        seqlen_k,
        BLOCK_M,
        BLOCK_N,
        HEAD_DIM,
        CAUSAL,
    )
    acc = acc / l_i[:, None]
    lse = m_i + tl.math.log2(l_i) / 1.4426950408889634
    o_ptrs = (
        Out
        + off_hz * stride_oh
        + offs_m[:, None] * stride_om
        + offs_d[None, :] * stride_ok
    )
    tl.store(o_ptrs, acc.to(Out.dtype.element_ty))
    tl.store(Lse + off_hz * seqlen_q + offs_m, lse)

# config = {"BLOCK_M": 128, "BLOCK_N": 32, "HEAD_DIM": 128, "arch": "sm_90", "causal": true, "dtype": "fp16", "num_stages": 2, "num_warps": 8}
# arch = sm_90


// ===== COMPILED SASS (sm_90a) =====

	.target	sm_90a

	.elftype	@"ET_EXEC"


//--------------------- .note.nv.tkinfo           --------------------------
	.section	.note.nv.tkinfo,"",@"SHT_NOTE"
	.sectionflags	@"SHF_NOTE_NV_TKINFO"
	.tkinfo
        /*0018*/ 	.word	0x00000002
        /*0030*/ 	.string	""
        /*0030*/ 	.string	"ptxas"
        /*0030*/ 	.string	"Cuda compilation tools, release 13.0, V13.0.88"
        /*0030*/ 	.string	"Build cuda_13.0.r13.0/compiler.36424714_0"
        /*0030*/ 	.string	"-v  -suppress-debug-info  -lineinfo  -arch sm_90a "



//--------------------- .note.nv.cuinfo           --------------------------
	.section	.note.nv.cuinfo,"",@"SHT_NOTE"
	.sectionflags	@"SHF_NOTE_NV_CUINFO"
        /*0018*/ 	.short	0x0002
        /*001a*/ 	.short	0x005a
        /*001c*/ 	.short	0x0082
	.zero		2


//--------------------- .nv.info                  --------------------------
	.section	.nv.info,"",@"SHT_CUDA_INFO"
	.align	4


	//----- nvinfo : EIATTR_REGCOUNT
	.align		4
        /*0000*/ 	.byte	0x04, 0x2f
        /*0002*/ 	.short	(.L_2 - .L_1)
	.align		4
.L_1:
        /*0004*/ 	.word	index@(attn_fwd)
        /*0008*/ 	.word	0x000000da


	//----- nvinfo : EIATTR_FRAME_SIZE
	.align		4
.L_2:
        /*000c*/ 	.byte	0x04, 0x11
        /*000e*/ 	.short	(.L_4 - .L_3)
	.align		4
.L_3:
        /*0010*/ 	.word	index@(attn_fwd)
        /*0014*/ 	.word	0x00000000


	//----- nvinfo : EIATTR_MIN_STACK_SIZE
	.align		4
.L_4:
        /*0018*/ 	.byte	0x04, 0x12
        /*001a*/ 	.short	(.L_6 - .L_5)
	.align		4
.L_5:
        /*001c*/ 	.word	index@(attn_fwd)
        /*0020*/ 	.word	0x00000000
.L_6:


//--------------------- .nv.compat                --------------------------
	.section	.nv.compat,"",@"SHT_CUDA_COMPAT_INFO"
	.align	4
        /*0000*/ 	.byte	0x02, 0x09, 0x01, 0x00, 0x02, 0x02, 0x04, 0x00, 0x02, 0x05, 0x05, 0x00, 0x03, 0x07, 0x01, 0x01
        /*0010*/ 	.byte	0x02, 0x03, 0x00, 0x00, 0x02, 0x06, 0x01, 0x00, 0x04, 0x0b, 0x08, 0x00, 0x00, 0x00, 0x00, 0x00
        /*0020*/ 	.byte	0x00, 0x00, 0x00, 0x00


//--------------------- .nv.info.attn_fwd         --------------------------
	.section	.nv.info.attn_fwd,"",@"SHT_CUDA_INFO"
	.sectionflags	@""
	.align	4


	//----- nvinfo : EIATTR_CUDA_API_VERSION
	.align		4
        /*0000*/ 	.byte	0x04, 0x37
        /*0002*/ 	.short	(.L_8 - .L_7)
.L_7:
        /*0004*/ 	.word	0x00000082


	//----- nvinfo : EIATTR_KPARAM_INFO
	.align		4
.L_8:
        /*0008*/ 	.byte	0x04, 0x17
        /*000a*/ 	.short	(.L_10 - .L_9)
.L_9:
        /*000c*/ 	.word	0x00000000
        /*0010*/ 	.short	0x0019
        /*0012*/ 	.short	0x0080
        /*0014*/ 	.byte	0x00, 0xf4, 0x21, 0x00


	//----- nvinfo : EIATTR_KPARAM_INFO
	.align		4
.L_10:
        /*0018*/ 	.byte	0x04, 0x17
        /*001a*/ 	.short	(.L_12 - .L_11)
.L_11:
        /*001c*/ 	.word	0x00000000
        /*0020*/ 	.short	0x0018
        /*0022*/ 	.short	0x0078
        /*0024*/ 	.byte	0x00, 0xf4, 0x21, 0x00


	//----- nvinfo : EIATTR_KPARAM_INFO
	.align		4
.L_12:
        /*0028*/ 	.byte	0x04, 0x17
        /*002a*/ 	.short	(.L_14 - .L_13)
.L_13:
        /*002c*/ 	.word	0x00000000
        /*0030*/ 	.short	0x0017
        /*0032*/ 	.short	0x0070
        /*0034*/ 	.byte	0x00, 0xf0, 0x11, 0x00


	//----- nvinfo : EIATTR_KPARAM_INFO
	.align		4
.L_14:
        /*0038*/ 	.byte	0x04, 0x17
        /*003a*/ 	.short	(.L_16 - .L_15)
.L_15:
        /*003c*/ 	.word	0x00000000
        /*0040*/ 	.short	0x0016
        /*0042*/ 	.short	0x006c
        /*0044*/ 	.byte	0x00, 0xf0, 0x11, 0x00


	//----- nvinfo : EIATTR_KPARAM_INFO
	.align		4
.L_16:
        /*0048*/ 	.byte	0x04, 0x17
        /*004a*/ 	.short	(.L_18 - .L_17)
.L_17:
        /*004c*/ 	.word	0x00000000
        /*0050*/ 	.short	0x0015
        /*0052*/ 	.short	0x0068
        /*0054*/ 	.byte	0x00, 0xf0, 0x11, 0x00


	//----- nvinfo : EIATTR_KPARAM_INFO
	.align		4
.L_18:
        /*0058*/ 	.byte	0x04, 0x17
        /*005a*/ 	.short	(.L_20 - .L_19)
.L_19:
        /*005c*/ 	.word	0x00000000
        /*0060*/ 	.short	0x0014
        /*0062*/ 	.short	0x0064
        /*0064*/ 	.byte	0x00, 0xf0, 0x11, 0x00


	//----- nvinfo : EIATTR_KPARAM_INFO
	.align		4
.L_20:
        /*0068*/ 	.byte	0x04, 0x17
        /*006a*/ 	.short	(.L_22 - .L_21)
.L_21:
        /*006c*/ 	.word	0x00000000
        /*0070*/ 	.short	0x0013
        /*0072*/ 	.short	0x0060
        /*0074*/ 	.byte	0x00, 0xf0, 0x11, 0x00


	//----- nvinfo : EIATTR_KPARAM_INFO
	.align		4
.L_22:
        /*0078*/ 	.byte	0x04, 0x17
        /*007a*/ 	.short	(.L_24 - .L_23)
.L_23:
        /*007c*/ 	.word	0x00000000
        /*0080*/ 	.short	0x0012
        /*0082*/ 	.short	0x005c
        /*0084*/ 	.byte	0x00, 0xf0, 0x11, 0x00


	//----- nvinfo : EIATTR_KPARAM_INFO
	.align		4
.L_24:
        /*0088*/ 	.byte	0x04, 0x17
        /*008a*/ 	.short	(.L_26 - .L_25)
.L_25:
        /*008c*/ 	.word	0x00000000
        /*0090*/ 	.short	0x0011
        /*0092*/ 	.short	0x0058
        /*0094*/ 	.byte	0x00, 0xf0, 0x11, 0x00


	//----- nvinfo : EIATTR_KPARAM_INFO
	.align		4
.L_26:
        /*0098*/ 	.byte	0x04, 0x17
        /*009a*/ 	.short	(.L_28 - .L_27)
.L_27:
        /*009c*/ 	.word	0x00000000
        /*00a0*/ 	.short	0x0010
        /*00a2*/ 	.short	0x0054
        /*00a4*/ 	.byte	0x00, 0xf0, 0x11, 0x00


	//----- nvinfo : EIATTR_KPARAM_INFO
	.align		4
.L_28:
        /*00a8*/ 	.byte	0x04, 0x17
        /*00aa*/ 	.short	(.L_30 - .L_29)
.L_29:
        /*00ac*/ 	.word	0x00000000
        /*00b0*/ 	.short	0x000f
        /*00b2*/ 	.short	0x0050
        /*00b4*/ 	.byte	0x00, 0xf0, 0x11, 0x00


	//----- nvinfo : EIATTR_KPARAM_INFO
	.align		4
.L_30:
        /*00b8*/ 	.byte	0x04, 0x17
        /*00ba*/ 	.short	(.L_32 - .L_31)
.L_31:
        /*00bc*/ 	.word	0x00000000
        /*00c0*/ 	.short	0x000e
        /*00c2*/ 	.short	0x004c
        /*00c4*/ 	.byte	0x00, 0xf0, 0x11, 0x00


	//----- nvinfo : EIATTR_KPARAM_INFO
	.align		4
.L_32:
        /*00c8*/ 	.byte	0x04, 0x17
        /*00ca*/ 	.short	(.L_34 - .L_33)
.L_33:
        /*00cc*/ 	.word	0x00000000
        /*00d0*/ 	.short	0x000d
        /*00d2*/ 	.short	0x0048
        /*00d4*/ 	.byte	0x00, 0xf0, 0x11, 0x00


	//----- nvinfo : EIATTR_KPARAM_INFO
	.align		4
.L_34:
        /*00d8*/ 	.byte	0x04, 0x17
        /*00da*/ 	.short	(.L_36 - .L_35)
.L_35:
        /*00dc*/ 	.word	0x00000000
        /*00e0*/ 	.short	0x000c
        /*00e2*/ 	.short	0x0044
        /*00e4*/ 	.byte	0x00, 0xf0, 0x11, 0x00


	//----- nvinfo : EIATTR_KPARAM_INFO
	.align		4
.L_36:
        /*00e8*/ 	.byte	0x04, 0x17
        /*00ea*/ 	.short	(.L_38 - .L_37)
.L_37:
        /*00ec*/ 	.word	0x00000000
        /*00f0*/ 	.short	0x000b
        /*00f2*/ 	.short	0x0040
        /*00f4*/ 	.byte	0x00, 0xf0, 0x11, 0x00


	//----- nvinfo : EIATTR_KPARAM_INFO
	.align		4
.L_38:
        /*00f8*/ 	.byte	0x04, 0x17
        /*00fa*/ 	.short	(.L_40 - .L_39)
.L_39:
        /*00fc*/ 	.word	0x00000000
        /*0100*/ 	.short	0x000a
        /*0102*/ 	.short	0x003c
        /*0104*/ 	.byte	0x00, 0xf0, 0x11, 0x00


	//----- nvinfo : EIATTR_KPARAM_INFO
	.align		4
.L_40:
        /*0108*/ 	.byte	0x04, 0x17
        /*010a*/ 	.short	(.L_42 - .L_41)
.L_41:
        /*010c*/ 	.word	0x00000000
        /*0110*/ 	.short	0x0009
        /*0112*/ 	.short	0x0038
        /*0114*/ 	.byte	0x00, 0xf0, 0x11, 0x00


	//----- nvinfo : EIATTR_KPARAM_INFO
	.align		4
.L_42:
        /*0118*/ 	.byte	0x04, 0x17
        /*011a*/ 	.short	(.L_44 - .L_43)
.L_43:
        /*011c*/ 	.word	0x00000000
        /*0120*/ 	.short	0x0008
        /*0122*/ 	.short	0x0034
        /*0124*/ 	.byte	0x00, 0xf0, 0x11, 0x00


	//----- nvinfo : EIATTR_KPARAM_INFO
	.align		4
.L_44:
        /*0128*/ 	.byte	0x04, 0x17
        /*012a*/ 	.short	(.L_46 - .L_45)
.L_45:
        /*012c*/ 	.word	0x00000000
        /*0130*/ 	.short	0x0007
        /*0132*/ 	.short	0x0030
        /*0134*/ 	.byte	0x00, 0xf0, 0x11, 0x00


	//----- nvinfo : EIATTR_KPARAM_INFO
	.align		4
.L_46:
        /*0138*/ 	.byte	0x04, 0x17
        /*013a*/ 	.short	(.L_48 - .L_47)
.L_47:
        /*013c*/ 	.word	0x00000000
        /*0140*/ 	.short	0x0006
        /*0142*/ 	.short	0x002c
        /*0144*/ 	.byte	0x00, 0xf0, 0x11, 0x00


	//----- nvinfo : EIATTR_KPARAM_INFO
	.align		4
.L_48:
        /*0148*/ 	.byte	0x04, 0x17
        /*014a*/ 	.short	(.L_50 - .L_49)
.L_49:
        /*014c*/ 	.word	0x00000000
        /*0150*/ 	.short	0x0005
        /*0152*/ 	.short	0x0028
        /*0154*/ 	.byte	0x00, 0xf0, 0x11, 0x00


	//----- nvinfo : EIATTR_KPARAM_INFO
	.align		4
.L_50:
        /*0158*/ 	.byte	0x04, 0x17
        /*015a*/ 	.short	(.L_52 - .L_51)
.L_51:
        /*015c*/ 	.word	0x00000000
        /*0160*/ 	.short	0x0004
        /*0162*/ 	.short	0x0020
        /*0164*/ 	.byte	0x00, 0xf4, 0x21, 0x00


	//----- nvinfo : EIATTR_KPARAM_INFO
	.align		4
.L_52:
        /*0168*/ 	.byte	0x04, 0x17
        /*016a*/ 	.short	(.L_54 - .L_53)
.L_53:
        /*016c*/ 	.word	0x00000000
        /*0170*/ 	.short	0x0003
        /*0172*/ 	.short	0x0018
        /*0174*/ 	.byte	0x00, 0xf4, 0x21, 0x00


	//----- nvinfo : EIATTR_KPARAM_INFO
	.align		4
.L_54:
        /*0178*/ 	.byte	0x04, 0x17
        /*017a*/ 	.short	(.L_56 - .L_55)
.L_55:
        /*017c*/ 	.word	0x00000000
        /*0180*/ 	.short	0x0002
        /*0182*/ 	.short	0x0010
        /*0184*/ 	.byte	0x00, 0xf4, 0x21, 0x00


	//----- nvinfo : EIATTR_KPARAM_INFO
	.align		4
.L_56:
        /*0188*/ 	.byte	0x04, 0x17
        /*018a*/ 	.short	(.L_58 - .L_57)
.L_57:
        /*018c*/ 	.word	0x00000000
        /*0190*/ 	.short	0x0001
        /*0192*/ 	.short	0x0008
        /*0194*/ 	.byte	0x00, 0xf4, 0x21, 0x00


	//----- nvinfo : EIATTR_KPARAM_INFO
	.align		4
.L_58:
        /*0198*/ 	.byte	0x04, 0x17
        /*019a*/ 	.short	(.L_60 - .L_59)
.L_59:
        /*019c*/ 	.word	0x00000000
        /*01a0*/ 	.short	0x0000
        /*01a2*/ 	.short	0x0000
        /*01a4*/ 	.byte	0x00, 0xf4, 0x21, 0x00


	//----- nvinfo : EIATTR_SPARSE_MMA_MASK
	.align		4
.L_60:
        /*01a8*/ 	.byte	0x03, 0x50
        /*01aa*/ 	.short	0x0000


	//----- nvinfo : EIATTR_MAXREG_COUNT
	.align		4
        /*01ac*/ 	.byte	0x03, 0x1b
        /*01ae*/ 	.short	0x00ff


	//----- nvinfo : EIATTR_NUM_BARRIERS
	.align		4
        /*01b0*/ 	.byte	0x02, 0x4c
        /*01b2*/ 	.byte	0x01
	.zero		1


	//----- nvinfo : EIATTR_MERCURY_ISA_VERSION
	.align		4
        /*01b4*/ 	.byte	0x03, 0x5f
        /*01b6*/ 	.short	0x0101


	//----- nvinfo : EIATTR_COOP_GROUP_MASK_REGIDS
	.align		4
        /*01b8*/ 	.byte	0x04, 0x29
        /*01ba*/ 	.short	(.L_62 - .L_61)


	//   ....[0]....
.L_61:
        /*01bc*/ 	.word	0xffffffff


	//   ....[1]....
        /*01c0*/ 	.word	0xffffffff


	//   ....[2]....
        /*01c4*/ 	.word	0xffffffff


	//   ....[3]....
        /*01c8*/ 	.word	0xffffffff


	//   ....[4]....
        /*01cc*/ 	.word	0xffffffff


	//   ....[5]....
        /*01d0*/ 	.word	0xffffffff


	//   ....[6]....
        /*01d4*/ 	.word	0xffffffff


	//   ....[7]....
        /*01d8*/ 	.word	0xffffffff


	//----- nvinfo : EIATTR_COOP_GROUP_INSTR_OFFSETS
	.align		4
.L_62:
        /*01dc*/ 	.byte	0x04, 0x28
        /*01de*/ 	.short	(.L_64 - .L_63)


	//   ....[0]....
.L_63:
        /*01e0*/ 	.word	0x00002ef0


	//   ....[1]....
        /*01e4*/ 	.word	0x00003170


	//   ....[2]....
        /*01e8*/ 	.word	0x00003180


	//   ....[3]....
        /*01ec*/ 	.word	0x000031a0


	//   ....[4]....
        /*01f0*/ 	.word	0x00003c20


	//   ....[5]....
        /*01f4*/ 	.word	0x00003c30


	//   ....[6]....
        /*01f8*/ 	.word	0x00003c80


	//   ....[7]....
        /*01fc*/ 	.word	0x00003ca0


	//----- nvinfo : EIATTR_EXIT_INSTR_OFFSETS
	.align		4
.L_64:
        /*0200*/ 	.byte	0x04, 0x1c
        /*0202*/ 	.short	(.L_66 - .L_65)


	//   ....[0]....
.L_65:
        /*0204*/ 	.word	0x00006a60


	//   ....[1]....
        /*0208*/ 	.word	0x00006a90


	//----- nvinfo : EIATTR_REQNTID
	.align		4
.L_66:
        /*020c*/ 	.byte	0x04, 0x10
        /*020e*/ 	.short	(.L_68 - .L_67)
.L_67:
        /*0210*/ 	.word	0x00000100
        /*0214*/ 	.word	0x00000001
        /*0218*/ 	.word	0x00000001


	//----- nvinfo : EIATTR_CBANK_PARAM_SIZE
	.align		4
.L_68:
        /*021c*/ 	.byte	0x03, 0x19
        /*021e*/ 	.short	0x0088


	//----- nvinfo : EIATTR_PARAM_CBANK
	.align		4
        /*0220*/ 	.byte	0x04, 0x0a
        /*0222*/ 	.short	(.L_70 - .L_69)
	.align		4
.L_69:
        /*0224*/ 	.word	index@(.nv.constant0.attn_fwd)
        /*0228*/ 	.short	0x0210
        /*022a*/ 	.short	0x0088


	//----- nvinfo : EIATTR_SW_WAR
	.align		4
.L_70:
        /*022c*/ 	.byte	0x04, 0x36
        /*022e*/ 	.short	(.L_72 - .L_71)
.L_71:
        /*0230*/ 	.word	0x00000008
.L_72:


//--------------------- .nv.callgraph             --------------------------
	.section	.nv.callgraph,"",@"SHT_CUDA_CALLGRAPH"
	.align	4
	.sectionentsize	8
	.align		4
        /*0000*/ 	.word	0x00000000
	.align		4
        /*0004*/ 	.word	0xffffffff
	.align		4
        /*0008*/ 	.word	0x00000000
	.align		4
        /*000c*/ 	.word	0xfffffffe
	.align		4
        /*0010*/ 	.word	0x00000000
	.align		4
        /*0014*/ 	.word	0xfffffffd
	.align		4
        /*0018*/ 	.word	0x00000000
	.align		4
        /*001c*/ 	.word	0xfffffffc


//--------------------- .nv.constant4             --------------------------
	.section	.nv.constant4,"a",@progbits
	.align	8
	.align		8
.nv.constant4:
        /*0000*/ 	.dword	_$_str


//--------------------- .text.attn_fwd            --------------------------
	.section	.text.attn_fwd,"ax",@progbits
	.align	128
        .global         attn_fwd
        .type           attn_fwd,@function
        .size           attn_fwd,(.L_x_3 - attn_fwd)
        .other          attn_fwd,@"STO_CUDA_ENTRY STV_DEFAULT"
attn_fwd:
.text.attn_fwd:
[----:B------:R-:W-:Y:S01]  /*0000*/  LDC R1, c[0x0][0x28] ;  /* 0x00000a00ff017b82 */ /* 0x000fe20000000800 */
[----:B------:R-:W0:Y:S07]  /*0010*/  S2R R13, SR_CTAID.X ;  /* 0x00000000000d7919 */ /* 0x000e2e0000002500 */
[----:B------:R-:W1:Y:S01]  /*0020*/  S2UR UR20, SR_CTAID.Y ;  /* 0x00000000001479c3 */ /* 0x000e620000002600 */
[----:B------:R-:W-:Y:S01]  /*0030*/  ULDC.64 UR4, c[0x0][0x240] ;  /* 0x0000900000047ab9 */ /* 0x000fe20000000a00 */
[----:B------:R-:W-:Y:S01]  /*0040*/  ULDC.64 UR44, c[0x0][0x208] ;  /* 0x00008200002c7ab9 */ /* 0x000fe20000000a00 */
[----:B------:R-:W2:Y:S05]  /*0050*/  S2R R6, SR_TID.X ;  /* 0x0000000000067919 */ /* 0x000eaa0000002100 */
[----:B------:R-:W3:Y:S08]  /*0060*/  LDC R11, c[0x0][0x248] ;  /* 0x00009200ff0b7b82 */ /* 0x000ef00000000800 */
[----:B------:R-:W4:Y:S01]  /*0070*/  LDC.64 R8, c[0x0][0x210] ;  /* 0x00008400ff087b82 */ /* 0x000f220000000a00 */
[----:B-1----:R-:W-:-:S04]  /*0080*/  UIMAD UR4, UR20, UR4, URZ ;  /* 0x00000004140472a4 */ /* 0x002fc8000f8e023f */
[----:B------:R-:W-:Y:S01]  /*0090*/  USHF.L.U32 UR6, UR4, 0x1, URZ ;  /* 0x0000000104067899 */ /* 0x000fe2000800063f */
[----:B0-----:R-:W-:Y:S01]  /*00a0*/  IMAD.SHL.U32 R13, R13, 0x80, RZ ;  /* 0x000000800d0d7824 */ /* 0x001fe200078e00ff */
[----:B--2---:R-:W-:-:S04]  /*00b0*/  SHF.R.U32.HI R156, RZ, 0x7, R6 ;  /* 0x00000007ff9c7819 */ /* 0x004fc80000011606 */
[----:B------:R-:W-:Y:S02]  /*00c0*/  LOP3.LUT R2, R13, 0x7f, R6, 0xf8, !PT ;  /* 0x0000007f0d027812 */ /* 0x000fe400078ef806 */
[----:B------:R-:W-:-:S03]  /*00d0*/  SGXT.U32 R156, R156, 0x1 ;  /* 0x000000019c9c781a */ /* 0x000fc60000000000 */
[----:B------:R-:W-:Y:S01]  /*00e0*/  IMAD R0, R2, UR5, RZ ;  /* 0x0000000502007c24 */ /* 0x000fe2000f8e02ff */
[----:B------:R-:W-:Y:S01]  /*00f0*/  UIMAD.WIDE UR4, UR4, 0x2, URZ ;  /* 0x00000002040478a5 */ /* 0x000fe2000f8e023f */
[----:B---3--:R-:W-:Y:S02]  /*0100*/  IMAD R5, R156, R11, RZ ;  /* 0x0000000b9c057224 */ /* 0x008fe400078e02ff */
[C---:B------:R-:W-:Y:S02]  /*0110*/  IMAD.SHL.U32 R3, R0.reuse, 0x2, RZ ;  /* 0x0000000200037824 */ /* 0x040fe400078e00ff */
[----:B------:R-:W-:-:S03]  /*0120*/  IMAD.HI R0, R0, 0x2, RZ ;  /* 0x0000000200007827 */ /* 0x000fc600078e02ff */
[----:B----4-:R-:W-:Y:S01]  /*0130*/  IADD3 R4, P0, P1, R3, UR6, R8 ;  /* 0x0000000603047c10 */ /* 0x010fe2000f91e008 */
[----:B------:R-:W-:-:S03]  /*0140*/  IMAD R3, R11, 0x2, R5 ;  /* 0x000000020b037824 */ /* 0x000fc600078e0205 */
[----:B------:R-:W-:Y:S01]  /*0150*/  IADD3.X R0, R0, UR5, R9, P0, P1 ;  /* 0x0000000500007c10 */ /* 0x000fe200087e2409 */
[----:B------:R-:W-:Y:S01]  /*0160*/  IMAD R7, R11, 0x2, R3 ;  /* 0x000000020b077824 */ /* 0x000fe200078e0203 */
[-C--:B------:R-:W-:Y:S02]  /*0170*/  LEA R8, P0, R5, R4.reuse, 0x1 ;  /* 0x0000000405087211 */ /* 0x080fe400078008ff */
[----:B------:R-:W-:Y:S01]  /*0180*/  LEA R14, P1, R3, R4, 0x1 ;  /* 0x00000004030e7211 */ /* 0x000fe200078208ff */
[----:B------:R-:W-:Y:S01]  /*0190*/  IMAD R19, R11, 0x2, R7 ;  /* 0x000000020b137824 */ /* 0x000fe200078e0207 */
[----:B------:R-:W-:Y:S02]  /*01a0*/  LEA.HI.X.SX32 R9, R5, R0, 0x1, P0 ;  /* 0x0000000005097211 */ /* 0x000fe400000f0eff */
[----:B------:R-:W-:Y:S01]  /*01b0*/  LEA R16, P0, R7, R4, 0x1 ;  /* 0x0000000407107211 */ /* 0x000fe200078008ff */
[----:B------:R-:W-:Y:S01]  /*01c0*/  IMAD R21, R11, 0x2, R19 ;  /* 0x000000020b157824 */ /* 0x000fe200078e0213 */
[----:B------:R-:W-:-:S02]  /*01d0*/  LEA.HI.X.SX32 R15, R3, R0, 0x1, P1 ;  /* 0x00000000030f7211 */ /* 0x000fc400008f0eff */
[----:B------:R-:W-:Y:S01]  /*01e0*/  LEA.HI.X.SX32 R17, R7, R0, 0x1, P0 ;  /* 0x0000000007117211 */ /* 0x000fe200000f0eff */
[----:B------:R-:W-:Y:S01]  /*01f0*/  IMAD R23, R11, 0x2, R21 ;  /* 0x000000020b177824 */ /* 0x000fe200078e0215 */
[----:B------:R-:W-:Y:S01]  /*0200*/  LEA R18, P0, R19, R4, 0x1 ;  /* 0x0000000413127211 */ /* 0x000fe200078008ff */
[----:B------:R0:W2:Y:S02]  /*0210*/  LDG.E.U16 R5, desc[UR44][R14.64] ;  /* 0x0000002c0e057981 */ /* 0x0000a4000c1e1500 */
[----:B------:R-:W-:Y:S01]  /*0220*/  IMAD R25, R11, 0x2, R23 ;  /* 0x000000020b197824 */ /* 0x000fe200078e0217 */
[----:B------:R-:W-:Y:S01]  /*0230*/  LEA.HI.X.SX32 R19, R19, R0, 0x1, P0 ;  /* 0x0000000013137211 */ /* 0x000fe200000f0eff */
[----:B------:R1:W3:Y:S01]  /*0240*/  LDG.E.U16 R7, desc[UR44][R16.64] ;  /* 0x0000002c10077981 */ /* 0x0002e2000c1e1500 */
[----:B------:R-:W-:Y:S01]  /*0250*/  LEA R22, P0, R23, R4, 0x1 ;  /* 0x0000000417167211 */ /* 0x000fe200078008ff */
[----:B------:R-:W-:Y:S02]  /*0260*/  IMAD R27, R11, 0x2, R25 ;  /* 0x000000020b1b7824 */ /* 0x000fe400078e0219 */
[----:B------:R-:W4:Y:S01]  /*0270*/  LDG.E.U16 R3, desc[UR44][R8.64] ;  /* 0x0000002c08037981 */ /* 0x000f22000c1e1500 */
[----:B------:R-:W-:-:S02]  /*0280*/  LEA.HI.X.SX32 R23, R23, R0, 0x1, P0 ;  /* 0x0000000017177211 */ /* 0x000fc400000f0eff */
[-C--:B0-----:R-:W-:Y:S02]  /*0290*/  LEA R14, P0, R25, R4.reuse, 0x1 ;  /* 0x00000004190e7211 */ /* 0x081fe400078008ff */
[----:B------:R-:W-:Y:S01]  /*02a0*/  LEA R20, P1, R21, R4, 0x1 ;  /* 0x0000000415147211 */ /* 0x000fe200078208ff */
[----:B------:R-:W5:Y:S01]  /*02b0*/  LDG.E.U16 R12, desc[UR44][R22.64] ;  /* 0x0000002c160c7981 */ /* 0x000f62000c1e1500 */
[-C--:B------:R-:W-:Y:S01]  /*02c0*/  LEA.HI.X.SX32 R15, R25, R0.reuse, 0x1, P0 ;  /* 0x00000000190f7211 */ /* 0x080fe200000f0eff */
[----:B------:R-:W-:Y:S01]  /*02d0*/  IMAD R25, R11, 0x2, R27 ;  /* 0x000000020b197824 */ /* 0x000fe200078e021b */
[----:B------:R-:W-:Y:S01]  /*02e0*/  LEA.HI.X.SX32 R21, R21, R0, 0x1, P1 ;  /* 0x0000000015157211 */ /* 0x000fe200008f0eff */
[----:B------:R0:W3:Y:S01]  /*02f0*/  LDG.E.U16 R8, desc[UR44][R18.64] ;  /* 0x0000002c12087981 */ /* 0x0000e2000c1e1500 */
[----:B-1----:R-:W-:Y:S01]  /*0300*/  LEA R16, P0, R27, R4, 0x1 ;  /* 0x000000041b107211 */ /* 0x002fe200078008ff */
[----:B------:R-:W-:Y:S02]  /*0310*/  IMAD R29, R11, 0x2, R25 ;  /* 0x000000020b1d7824 */ /* 0x000fe400078e0219 */
[----:B------:R1:W2:Y:S01]  /*0320*/  LDG.E.U16 R9, desc[UR44][R20.64] ;  /* 0x0000002c14097981 */ /* 0x0002a2000c1e1500 */
[----:B------:R-:W-:-:S03]  /*0330*/  LEA.HI.X.SX32 R17, R27, R0, 0x1, P0 ;  /* 0x000000001b117211 */ /* 0x000fc600000f0eff */
[----:B------:R1:W3:Y:S01]  /*0340*/  LDG.E.U16 R30, desc[UR44][R14.64] ;  /* 0x0000002c0e1e7981 */ /* 0x0002e2000c1e1500 */
[-C--:B0-----:R-:W-:Y:S02]  /*0350*/  LEA R18, P0, R29, R4.reuse, 0x1 ;  /* 0x000000041d127211 */ /* 0x081fe400078008ff */
[----:B------:R-:W-:Y:S01]  /*0360*/  LEA R24, P1, R25, R4, 0x1 ;  /* 0x0000000419187211 */ /* 0x000fe200078208ff */
[----:B------:R0:W3:Y:S01]  /*0370*/  LDG.E.U16 R32, desc[UR44][R16.64] ;  /* 0x0000002c10207981 */ /* 0x0000e2000c1e1500 */
[----:B-1----:R-:W-:Y:S01]  /*0380*/  IMAD R21, R11, 0x2, R29 ;  /* 0x000000020b157824 */ /* 0x002fe200078e021d */
[----:B------:R-:W-:-:S03]  /*0390*/  LEA.HI.X.SX32 R19, R29, R0, 0x1, P0 ;  /* 0x000000001d137211 */ /* 0x000fc600000f0eff */
[----:B------:R-:W-:Y:S01]  /*03a0*/  IMAD R23, R11, 0x2, R21 ;  /* 0x000000020b177824 */ /* 0x000fe200078e0215 */
[----:B------:R-:W-:Y:S01]  /*03b0*/  LEA R20, P0, R21, R4, 0x1 ;  /* 0x0000000415147211 */ /* 0x000fe200078008ff */
[----:B------:R-:W3:Y:S02]  /*03c0*/  LDG.E.U16 R36, desc[UR44][R18.64] ;  /* 0x0000002c12247981 */ /* 0x000ee4000c1e1500 */
[----:B------:R-:W-:Y:S01]  /*03d0*/  IMAD R27, R11, 0x2, R23 ;  /* 0x000000020b1b7824 */ /* 0x000fe200078e0217 */
[-C--:B------:R-:W-:Y:S02]  /*03e0*/  LEA.HI.X.SX32 R25, R25, R0.reuse, 0x1, P1 ;  /* 0x0000000019197211 */ /* 0x080fe400008f0eff */
[----:B------:R-:W-:Y:S01]  /*03f0*/  LEA.HI.X.SX32 R21, R21, R0, 0x1, P0 ;  /* 0x0000000015157211 */ /* 0x000fe200000f0eff */
[----:B------:R-:W-:Y:S01]  /*0400*/  IMAD R29, R11, 0x2, R27 ;  /* 0x000000020b1d7824 */ /* 0x000fe200078e021b */
[-C--:B------:R-:W-:Y:S01]  /*0410*/  LEA R14, P0, R23, R4.reuse, 0x1 ;  /* 0x00000004170e7211 */ /* 0x080fe200078008ff */
[----:B------:R1:W5:Y:S01]  /*0420*/  LDG.E.U16 R34, desc[UR44][R24.64] ;  /* 0x0000002c18227981 */ /* 0x000362000c1e1500 */
[----:B------:R-:W-:-:S02]  /*0430*/  LEA R22, P1, R27, R4, 0x1 ;  /* 0x000000041b167211 */ /* 0x000fc400078208ff */
[----:B------:R-:W-:Y:S01]  /*0440*/  LEA.HI.X.SX32 R15, R23, R0, 0x1, P0 ;  /* 0x00000000170f7211 */ /* 0x000fe200000f0eff */
[----:B------:R1:W3:Y:S01]  /*0450*/  LDG.E.U16 R38, desc[UR44][R20.64] ;  /* 0x0000002c14267981 */ /* 0x0002e2000c1e1500 */
[----:B0-----:R-:W-:Y:S01]  /*0460*/  LEA R16, P0, R29, R4, 0x1 ;  /* 0x000000041d107211 */ /* 0x001fe200078008ff */
[----:B-1----:R-:W-:-:S03]  /*0470*/  IMAD R25, R11, 0x2, R29 ;  /* 0x000000020b197824 */ /* 0x002fc600078e021d */
[-C--:B------:R-:W-:Y:S01]  /*0480*/  LEA.HI.X.SX32 R17, R29, R0.reuse, 0x1, P0 ;  /* 0x000000001d117211 */ /* 0x080fe200000f0eff */
[----:B------:R0:W3:Y:S01]  /*0490*/  LDG.E.U16 R40, desc[UR44][R14.64] ;  /* 0x0000002c0e287981 */ /* 0x0000e2000c1e1500 */
[----:B------:R-:W-:Y:S01]  /*04a0*/  LEA.HI.X.SX32 R23, R27, R0, 0x1, P1 ;  /* 0x000000001b177211 */ /* 0x000fe200008f0eff */
[----:B------:R-:W-:Y:S01]  /*04b0*/  IMAD R27, R11, 0x2, R25 ;  /* 0x000000020b1b7824 */ /* 0x000fe200078e0219 */
[C---:B------:R-:W-:Y:S01]  /*04c0*/  LEA R18, P0, R25.reuse, R4, 0x1 ;  /* 0x0000000419127211 */ /* 0x040fe200078008ff */
[----:B------:R-:W3:Y:S03]  /*04d0*/  LDG.E.U16 R44, desc[UR44][R16.64] ;  /* 0x0000002c102c7981 */ /* 0x000ee6000c1e1500 */
[----:B------:R-:W-:Y:S01]  /*04e0*/  LEA.HI.X.SX32 R19, R25, R0, 0x1, P0 ;  /* 0x0000000019137211 */ /* 0x000fe200000f0eff */
[----:B------:R-:W-:Y:S01]  /*04f0*/  IMAD R25, R11, 0x2, R27 ;  /* 0x000000020b197824 */ /* 0x000fe200078e021b */
[----:B------:R-:W-:Y:S01]  /*0500*/  LEA R20, P0, R27, R4, 0x1 ;  /* 0x000000041b147211 */ /* 0x000fe200078008ff */
[----:B------:R1:W3:Y:S02]  /*0510*/  LDG.E.U16 R42, desc[UR44][R22.64] ;  /* 0x0000002c162a7981 */ /* 0x0002e4000c1e1500 */
[----:B------:R-:W-:Y:S01]  /*0520*/  IMAD R29, R11, 0x2, R25 ;  /* 0x000000020b1d7824 */ /* 0x000fe200078e0219 */
[----:B------:R-:W-:Y:S01]  /*0530*/  LEA.HI.X.SX32 R21, R27, R0, 0x1, P0 ;  /* 0x000000001b157211 */ /* 0x000fe200000f0eff */
[----:B------:R1:W3:Y:S03]  /*0540*/  LDG.E.U16 R46, desc[UR44][R18.64] ;  /* 0x0000002c122e7981 */ /* 0x0002e6000c1e1500 */
[----:B0-----:R-:W-:Y:S01]  /*0550*/  LEA R14, P0, R29, R4, 0x1 ;  /* 0x000000041d0e7211 */ /* 0x001fe200078008ff */
[----:B------:R0:W3:Y:S01]  /*0560*/  LDG.E.U16 R48, desc[UR44][R20.64] ;  /* 0x0000002c14307981 */ /* 0x0000e2000c1e1500 */
[----:B-1----:R-:W-:-:S02]  /*0570*/  IMAD R23, R11, 0x2, R29 ;  /* 0x000000020b177824 */ /* 0x002fc400078e021d */
[----:B------:R-:W-:Y:S02]  /*0580*/  LEA.HI.X.SX32 R15, R29, R0, 0x1, P0 ;  /* 0x000000001d0f7211 */ /* 0x000fe400000f0eff */
[----:B------:R-:W-:Y:S01]  /*0590*/  IMAD R27, R11, 0x2, R23 ;  /* 0x000000020b1b7824 */ /* 0x000fe200078e0217 */
[C---:B------:R-:W-:Y:S02]  /*05a0*/  LEA R16, P0, R23.reuse, R4, 0x1 ;  /* 0x0000000417107211 */ /* 0x040fe400078008ff */
[----:B------:R1:W3:Y:S02]  /*05b0*/  LDG.E.U16 R51, desc[UR44][R14.64] ;  /* 0x0000002c0e337981 */ /* 0x0002e4000c1e1500 */
[----:B------:R-:W-:Y:S01]  /*05c0*/  LEA.HI.X.SX32 R17, R23, R0, 0x1, P0 ;  /* 0x0000000017117211 */ /* 0x000fe200000f0eff */
[----:B------:R-:W-:Y:S01]  /*05d0*/  IMAD R23, R11, 0x2, R27 ;  /* 0x000000020b177824 */ /* 0x000fe200078e021b */
[-C--:B------:R-:W-:Y:S02]  /*05e0*/  LEA R24, P1, R25, R4.reuse, 0x1 ;  /* 0x0000000419187211 */ /* 0x080fe400078208ff */
[----:B------:R-:W-:Y:S01]  /*05f0*/  LEA R18, P0, R27, R4, 0x1 ;  /* 0x000000041b127211 */ /* 0x000fe200078008ff */
[----:B------:R-:W-:Y:S01]  /*0600*/  IMAD R29, R11, 0x2, R23 ;  /* 0x000000020b1d7824 */ /* 0x000fe200078e0217 */
[-C--:B------:R-:W-:Y:S01]  /*0610*/  LEA.HI.X.SX32 R25, R25, R0.reuse, 0x1, P1 ;  /* 0x0000000019197211 */ /* 0x080fe200008f0eff */
[----:B------:R-:W3:Y:S01]  /*0620*/  LDG.E.U16 R52, desc[UR44][R16.64] ;  /* 0x0000002c10347981 */ /* 0x000ee2000c1e1500 */
[----:B------:R-:W-:Y:S01]  /*0630*/  LEA.HI.X.SX32 R19, R27, R0, 0x1, P0 ;  /* 0x000000001b137211 */ /* 0x000fe200000f0eff */
[----:B------:R-:W-:Y:S01]  /*0640*/  IMAD R27, R11, 0x2, R29 ;  /* 0x000000020b1b7824 */ /* 0x000fe200078e021d */
[C---:B0-----:R-:W-:Y:S01]  /*0650*/  LEA R20, P0, R29.reuse, R4, 0x1 ;  /* 0x000000041d147211 */ /* 0x041fe200078008ff */
[----:B------:R0:W3:Y:S03]  /*0660*/  LDG.E.U16 R50, desc[UR44][R24.64] ;  /* 0x0000002c18327981 */ /* 0x0000e6000c1e1500 */
[----:B------:R-:W-:Y:S01]  /*0670*/  LEA.HI.X.SX32 R21, R29, R0, 0x1, P0 ;  /* 0x000000001d157211 */ /* 0x000fe200000f0eff */
[----:B------:R0:W3:Y:S01]  /*0680*/  LDG.E.U16 R53, desc[UR44][R18.64] ;  /* 0x0000002c12357981 */ /* 0x0000e2000c1e1500 */
[----:B-1----:R-:W-:-:S02]  /*0690*/  LEA R14, P0, R27, R4, 0x1 ;  /* 0x000000041b0e7211 */ /* 0x002fc400078008ff */
[----:B------:R-:W-:Y:S01]  /*06a0*/  LEA R22, P1, R23, R4, 0x1 ;  /* 0x0000000417167211 */ /* 0x000fe200078208ff */
[----:B------:R-:W3:Y:S01]  /*06b0*/  LDG.E.U16 R55, desc[UR44][R20.64] ;  /* 0x0000002c14377981 */ /* 0x000ee2000c1e1500 */
[----:B0-----:R-:W-:Y:S01]  /*06c0*/  IMAD R25, R11, 0x2, R27 ;  /* 0x000000020b197824 */ /* 0x001fe200078e021b */
[----:B------:R-:W-:-:S03]  /*06d0*/  LEA.HI.X.SX32 R15, R27, R0, 0x1, P0 ;  /* 0x000000001b0f7211 */ /* 0x000fc600000f0eff */
[----:B------:R-:W-:Y:S01]  /*06e0*/  IMAD R29, R11, 0x2, R25 ;  /* 0x000000020b1d7824 */ /* 0x000fe200078e0219 */
[----:B------:R-:W-:Y:S01]  /*06f0*/  LEA.HI.X.SX32 R23, R23, R0, 0x1, P1 ;  /* 0x0000000017177211 */ /* 0x000fe200008f0eff */
[----:B------:R-:W3:Y:S02]  /*0700*/  LDG.E.U16 R56, desc[UR44][R14.64] ;  /* 0x0000002c0e387981 */ /* 0x000ee4000c1e1500 */
[----:B------:R-:W-:Y:S01]  /*0710*/  IMAD R27, R11, 0x2, R29 ;  /* 0x000000020b1b7824 */ /* 0x000fe200078e021d */
[----:B------:R-:W-:Y:S01]  /*0720*/  LEA R16, P0, R25, R4, 0x1 ;  /* 0x0000000419107211 */ /* 0x000fe200078008ff */
[----:B------:R0:W3:Y:S02]  /*0730*/  LDG.E.U16 R54, desc[UR44][R22.64] ;  /* 0x0000002c16367981 */ /* 0x0000e4000c1e1500 */
[----:B------:R-:W-:Y:S01]  /*0740*/  IMAD R31, R11, 0x2, R27 ;  /* 0x000000020b1f7824 */ /* 0x000fe200078e021b */
[----:B------:R-:W-:-:S03]  /*0750*/  LEA.HI.X.SX32 R17, R25, R0, 0x1, P0 ;  /* 0x0000000019117211 */ /* 0x000fc600000f0eff */
[----:B------:R-:W-:Y:S01]  /*0760*/  IMAD R33, R11, 0x2, R31 ;  /* 0x000000020b217824 */ /* 0x000fe200078e021f */
[-C--:B------:R-:W-:Y:S01]  /*0770*/  LEA R18, P0, R27, R4.reuse, 0x1 ;  /* 0x000000041b127211 */ /* 0x080fe200078008ff */
[----:B------:R1:W3:Y:S02]  /*0780*/  LDG.E.U16 R57, desc[UR44][R16.64] ;  /* 0x0000002c10397981 */ /* 0x0002e4000c1e1500 */
[----:B0-----:R-:W-:Y:S01]  /*0790*/  IMAD R23, R11, 0x2, R33 ;  /* 0x000000020b177824 */ /* 0x001fe200078e0221 */
[----:B------:R-:W-:Y:S02]  /*07a0*/  LEA R24, P1, R29, R4, 0x1 ;  /* 0x000000041d187211 */ /* 0x000fe400078208ff */
[-C--:B------:R-:W-:Y:S01]  /*07b0*/  LEA.HI.X.SX32 R19, R27, R0.reuse, 0x1, P0 ;  /* 0x000000001b137211 */ /* 0x080fe200000f0eff */
[----:B------:R-:W-:Y:S01]  /*07c0*/  IMAD R27, R11, 0x2, R23 ;  /* 0x000000020b1b7824 */ /* 0x000fe200078e0217 */
[----:B------:R-:W-:Y:S02]  /*07d0*/  LEA.HI.X.SX32 R25, R29, R0, 0x1, P1 ;  /* 0x000000001d197211 */ /* 0x000fe400008f0eff */
[----:B------:R-:W-:Y:S01]  /*07e0*/  LEA R20, P0, R31, R4, 0x1 ;  /* 0x000000041f147211 */ /* 0x000fe200078008ff */
[----:B------:R-:W-:Y:S01]  /*07f0*/  IMAD R29, R11, 0x2, R27 ;  /* 0x000000020b1d7824 */ /* 0x000fe200078e021b */
[----:B------:R-:W3:Y:S02]  /*0800*/  LDG.E.U16 R59, desc[UR44][R18.64] ;  /* 0x0000002c123b7981 */ /* 0x000ee4000c1e1500 */
[----:B------:R-:W-:Y:S01]  /*0810*/  LEA.HI.X.SX32 R21, R31, R0, 0x1, P0 ;  /* 0x000000001f157211 */ /* 0x000fe200000f0eff */
[----:B------:R-:W-:Y:S01]  /*0820*/  IMAD R31, R11, 0x2, R29 ;  /* 0x000000020b1f7824 */ /* 0x000fe200078e021d */
[----:B------:R-:W-:Y:S01]  /*0830*/  LEA R14, P0, R33, R4, 0x1 ;  /* 0x00000004210e7211 */ /* 0x000fe200078008ff */
[----:B------:R0:W3:Y:S02]  /*0840*/  LDG.E.U16 R58, desc[UR44][R24.64] ;  /* 0x0000002c183a7981 */ /* 0x0000e4000c1e1500 */
[----:B------:R-:W-:Y:S01]  /*0850*/  IMAD R35, R11, 0x2, R31 ;  /* 0x000000020b237824 */ /* 0x000fe200078e021f */
[----:B------:R-:W-:Y:S01]  /*0860*/  LEA.HI.X.SX32 R15, R33, R0, 0x1, P0 ;  /* 0x00000000210f7211 */ /* 0x000fe200000f0eff */
[----:B------:R0:W3:Y:S01]  /*0870*/  LDG.E.U16 R60, desc[UR44][R20.64] ;  /* 0x0000002c143c7981 */ /* 0x0000e2000c1e1500 */
[----:B-1----:R-:W-:-:S02]  /*0880*/  LEA R16, P0, R27, R4, 0x1 ;  /* 0x000000041b107211 */ /* 0x002fc400078008ff */
[----:B------:R-:W-:Y:S01]  /*0890*/  LEA R22, P1, R23, R4, 0x1 ;  /* 0x0000000417167211 */ /* 0x000fe200078208ff */
[----:B------:R1:W3:Y:S01]  /*08a0*/  LDG.E.U16 R61, desc[UR44][R14.64] ;  /* 0x0000002c0e3d7981 */ /* 0x0002e2000c1e1500 */
[----:B0-----:R-:W-:Y:S01]  /*08b0*/  IMAD R25, R11, 0x2, R35 ;  /* 0x000000020b197824 */ /* 0x001fe200078e0223 */
[----:B------:R-:W-:-:S03]  /*08c0*/  LEA.HI.X.SX32 R17, R27, R0, 0x1, P0 ;  /* 0x000000001b117211 */ /* 0x000fc600000f0eff */
[----:B------:R-:W-:Y:S01]  /*08d0*/  IMAD R33, R11, 0x2, R25 ;  /* 0x000000020b217824 */ /* 0x000fe200078e0219 */
[----:B------:R-:W-:Y:S01]  /*08e0*/  LEA R18, P0, R29, R4, 0x1 ;  /* 0x000000041d127211 */ /* 0x000fe200078008ff */
[----:B------:R-:W3:Y:S02]  /*08f0*/  LDG.E.U16 R63, desc[UR44][R16.64] ;  /* 0x0000002c103f7981 */ /* 0x000ee4000c1e1500 */
[----:B------:R-:W-:Y:S01]  /*0900*/  IMAD R27, R11, 0x2, R33 ;  /* 0x000000020b1b7824 */ /* 0x000fe200078e0221 */
[----:B------:R-:W-:-:S03]  /*0910*/  LEA.HI.X.SX32 R19, R29, R0, 0x1, P0 ;  /* 0x000000001d137211 */ /* 0x000fc600000f0eff */
[----:B------:R-:W-:Y:S01]  /*0920*/  IMAD R29, R11, 0x2, R27 ;  /* 0x000000020b1d7824 */ /* 0x000fe200078e021b */
[----:B------:R-:W-:Y:S01]  /*0930*/  LEA R20, P0, R31, R4, 0x1 ;  /* 0x000000041f147211 */ /* 0x000fe200078008ff */
[----:B------:R-:W3:Y:S01]  /*0940*/  LDG.E.U16 R64, desc[UR44][R18.64] ;  /* 0x0000002c12407981 */ /* 0x000ee2000c1e1500 */
[----:B------:R-:W-:Y:S01]  /*0950*/  LEA.HI.X.SX32 R23, R23, R0, 0x1, P1 ;  /* 0x0000000017177211 */ /* 0x000fe200008f0eff */
[----:B------:R-:W-:Y:S01]  /*0960*/  IMAD R37, R11, 0x2, R29 ;  /* 0x000000020b257824 */ /* 0x000fe200078e021d */
[----:B-1----:R-:W-:Y:S02]  /*0970*/  LEA R14, P1, R35, R4, 0x1 ;  /* 0x00000004230e7211 */ /* 0x002fe400078208ff */
[-C--:B------:R-:W-:Y:S01]  /*0980*/  LEA.HI.X.SX32 R21, R31, R0.reuse, 0x1, P0 ;  /* 0x000000001f157211 */ /* 0x080fe200000f0eff */
[----:B------:R-:W-:Y:S01]  /*0990*/  IMAD R31, R11, 0x2, R37 ;  /* 0x000000020b1f7824 */ /* 0x000fe200078e0225 */
[----:B------:R0:W3:Y:S01]  /*09a0*/  LDG.E.U16 R62, desc[UR44][R22.64] ;  /* 0x0000002c163e7981 */ /* 0x0000e2000c1e1500 */
[----:B------:R-:W-:-:S02]  /*09b0*/  LEA.HI.X.SX32 R15, R35, R0, 0x1, P1 ;  /* 0x00000000230f7211 */ /* 0x000fc400008f0eff */
[----:B------:R-:W-:Y:S01]  /*09c0*/  IMAD R35, R11, 0x2, R31 ;  /* 0x000000020b237824 */ /* 0x000fe200078e021f */
[----:B------:R-:W3:Y:S01]  /*09d0*/  LDG.E.U16 R65, desc[UR44][R20.64] ;  /* 0x0000002c14417981 */ /* 0x000ee2000c1e1500 */
[-C--:B0-----:R-:W-:Y:S02]  /*09e0*/  LEA R22, P0, R25, R4.reuse, 0x1 ;  /* 0x0000000419167211 */ /* 0x081fe400078008ff */
[----:B------:R-:W-:Y:S01]  /*09f0*/  IMAD R39, R11, 0x2, R35 ;  /* 0x000000020b277824 */ /* 0x000fe200078e0223 */
[----:B------:R-:W-:Y:S01]  /*0a00*/  LEA R24, P1, R29, R4, 0x1 ;  /* 0x000000041d187211 */ /* 0x000fe200078208ff */
[----:B------:R0:W3:Y:S01]  /*0a10*/  LDG.E.U16 R66, desc[UR44][R14.64] ;  /* 0x0000002c0e427981 */ /* 0x0000e2000c1e1500 */
[----:B------:R-:W-:Y:S02]  /*0a20*/  LEA.HI.X.SX32 R23, R25, R0, 0x1, P0 ;  /* 0x0000000019177211 */ /* 0x000fe400000f0eff */
[----:B------:R-:W-:Y:S02]  /*0a30*/  LEA R16, P0, R33, R4, 0x1 ;  /* 0x0000000421107211 */ /* 0x000fe400078008ff */
[-C--:B------:R-:W-:Y:S01]  /*0a40*/  LEA.HI.X.SX32 R25, R29, R0.reuse, 0x1, P1 ;  /* 0x000000001d197211 */ /* 0x080fe200008f0eff */
[----:B------:R-:W3:Y:S01]  /*0a50*/  LDG.E.U16 R67, desc[UR44][R22.64] ;  /* 0x0000002c16437981 */ /* 0x000ee2000c1e1500 */
[----:B------:R-:W-:Y:S01]  /*0a60*/  LEA.HI.X.SX32 R17, R33, R0, 0x1, P0 ;  /* 0x0000000021117211 */ /* 0x000fe200000f0eff */
[----:B------:R-:W-:Y:S01]  /*0a70*/  IMAD R33, R11, 0x2, R39 ;  /* 0x000000020b217824 */ /* 0x000fe200078e0227 */
[----:B------:R-:W-:Y:S01]  /*0a80*/  LEA R18, P0, R27, R4, 0x1 ;  /* 0x000000041b127211 */ /* 0x000fe200078008ff */
[----:B------:R-:W3:Y:S02]  /*0a90*/  LDG.E.U16 R70, desc[UR44][R24.64] ;  /* 0x0000002c18467981 */ /* 0x000ee4000c1e1500 */
[----:B------:R-:W-:Y:S01]  /*0aa0*/  IMAD R41, R11, 0x2, R33 ;  /* 0x000000020b297824 */ /* 0x000fe200078e0221 */
[----:B------:R-:W-:Y:S01]  /*0ab0*/  LEA.HI.X.SX32 R19, R27, R0, 0x1, P0 ;  /* 0x000000001b137211 */ /* 0x000fe200000f0eff */
[----:B------:R1:W3:Y:S02]  /*0ac0*/  LDG.E.U16 R68, desc[UR44][R16.64] ;  /* 0x0000002c10447981 */ /* 0x0002e4000c1e1500 */
[----:B------:R-:W-:Y:S01]  /*0ad0*/  IMAD R27, R11, 0x2, R41 ;  /* 0x000000020b1b7824 */ /* 0x000fe200078e0229 */
[----:B0-----:R-:W-:Y:S01]  /*0ae0*/  LEA R14, P0, R37, R4, 0x1 ;  /* 0x00000004250e7211 */ /* 0x001fe200078008ff */
[----:B------:R0:W3:Y:S02]  /*0af0*/  LDG.E.U16 R69, desc[UR44][R18.64] ;  /* 0x0000002c12457981 */ /* 0x0000e4000c1e1500 */
[----:B------:R-:W-:Y:S01]  /*0b00*/  IMAD R29, R11, 0x2, R27 ;  /* 0x000000020b1d7824 */ /* 0x000fe200078e021b */
[----:B------:R-:W-:-:S03]  /*0b10*/  LEA.HI.X.SX32 R15, R37, R0, 0x1, P0 ;  /* 0x00000000250f7211 */ /* 0x000fc600000f0eff */
[----:B------:R-:W-:Y:S01]  /*0b20*/  IMAD R37, R11, 0x2, R29 ;  /* 0x000000020b257824 */ /* 0x000fe200078e021d */
[----:B------:R-:W-:Y:S01]  /*0b30*/  LEA R20, P0, R31, R4, 0x1 ;  /* 0x000000041f147211 */ /* 0x000fe200078008ff */
[----:B------:R0:W3:Y:S02]  /*0b40*/  LDG.E.U16 R71, desc[UR44][R14.64] ;  /* 0x0000002c0e477981 */ /* 0x0000e4000c1e1500 */
[----:B------:R-:W-:Y:S01]  /*0b50*/  IMAD R43, R11, 0x2, R37 ;  /* 0x000000020b2b7824 */ /* 0x000fe200078e0225 */
[----:B------:R-:W-:-:S03]  /*0b60*/  LEA.HI.X.SX32 R21, R31, R0, 0x1, P0 ;  /* 0x000000001f157211 */ /* 0x000fc600000f0eff */
[----:B------:R-:W-:Y:S01]  /*0b70*/  IMAD R31, R11, 0x2, R43 ;  /* 0x000000020b1f7824 */ /* 0x000fe200078e022b */
[-C--:B-1----:R-:W-:Y:S01]  /*0b80*/  LEA R16, P0, R35, R4.reuse, 0x1 ;  /* 0x0000000423107211 */ /* 0x082fe200078008ff */
[----:B------:R1:W3:Y:S02]  /*0b90*/  LDG.E.U16 R72, desc[UR44][R20.64] ;  /* 0x0000002c14487981 */ /* 0x0002e4000c1e1500 */
[----:B------:R-:W-:Y:S01]  /*0ba0*/  IMAD R45, R11, 0x2, R31 ;  /* 0x000000020b2d7824 */ /* 0x000fe200078e021f */
[----:B------:R-:W-:Y:S02]  /*0bb0*/  LEA R22, P1, R39, R4, 0x1 ;  /* 0x0000000427167211 */ /* 0x000fe400078208ff */
[-C--:B------:R-:W-:Y:S01]  /*0bc0*/  LEA.HI.X.SX32 R17, R35, R0.reuse, 0x1, P0 ;  /* 0x0000000023117211 */ /* 0x080fe200000f0eff */
[----:B------:R-:W-:Y:S01]  /*0bd0*/  IMAD R35, R11, 0x2, R45 ;  /* 0x000000020b237824 */ /* 0x000fe200078e022d */
[----:B------:R-:W-:Y:S02]  /*0be0*/  LEA.HI.X.SX32 R23, R39, R0, 0x1, P1 ;  /* 0x0000000027177211 */ /* 0x000fe400008f0eff */
[----:B0-----:R-:W-:Y:S01]  /*0bf0*/  LEA R18, P0, R33, R4, 0x1 ;  /* 0x0000000421127211 */ /* 0x001fe200078008ff */
[----:B------:R-:W-:Y:S01]  /*0c00*/  IMAD R39, R11, 0x2, R35 ;  /* 0x000000020b277824 */ /* 0x000fe200078e0223 */
[----:B------:R0:W3:Y:S02]  /*0c10*/  LDG.E.U16 R73, desc[UR44][R16.64] ;  /* 0x0000002c10497981 */ /* 0x0000e4000c1e1500 */
[----:B------:R-:W-:Y:S01]  /*0c20*/  LEA.HI.X.SX32 R19, R33, R0, 0x1, P0 ;  /* 0x0000000021137211 */ /* 0x000fe200000f0eff */
[----:B------:R-:W-:Y:S01]  /*0c30*/  IMAD R33, R11, 0x2, R39 ;  /* 0x000000020b217824 */ /* 0x000fe200078e0227 */
[----:B------:R-:W-:Y:S01]  /*0c40*/  LEA R14, P0, R41, R4, 0x1 ;  /* 0x00000004290e7211 */ /* 0x000fe200078008ff */
[----:B------:R0:W3:Y:S02]  /*0c50*/  LDG.E.U16 R74, desc[UR44][R22.64] ;  /* 0x0000002c164a7981 */ /* 0x0000e4000c1e1500 */
[----:B------:R-:W-:Y:S01]  /*0c60*/  IMAD R25, R11, 0x2, R33 ;  /* 0x000000020b197824 */ /* 0x000fe200078e0221 */
[----:B------:R-:W-:Y:S01]  /*0c70*/  LEA.HI.X.SX32 R15, R41, R0, 0x1, P0 ;  /* 0x00000000290f7211 */ /* 0x000fe200000f0eff */
[----:B------:R0:W3:Y:S02]  /*0c80*/  LDG.E.U16 R75, desc[UR44][R18.64] ;  /* 0x0000002c124b7981 */ /* 0x0000e4000c1e1500 */
[----:B------:R-:W-:Y:S01]  /*0c90*/  IMAD R41, R11, 0x2, R25 ;  /* 0x000000020b297824 */ /* 0x000fe200078e0219 */
[-C--:B-1----:R-:W-:Y:S01]  /*0ca0*/  LEA R20, P0, R27, R4.reuse, 0x1 ;  /* 0x000000041b147211 */ /* 0x082fe200078008ff */
[----:B------:R1:W3:Y:S02]  /*0cb0*/  LDG.E.U16 R76, desc[UR44][R14.64] ;  /* 0x0000002c0e4c7981 */ /* 0x0002e4000c1e1500 */
[----:B------:R-:W-:Y:S01]  /*0cc0*/  IMAD R47, R11, 0x2, R41 ;  /* 0x000000020b2f7824 */ /* 0x000fe200078e0229 */
[----:B0-----:R-:W-:-:S03]  /*0cd0*/  LEA R16, P1, R29, R4, 0x1 ;  /* 0x000000041d107211 */ /* 0x001fc600078208ff */
[----:B------:R-:W-:Y:S01]  /*0ce0*/  IMAD R49, R11, 0x2, R47 ;  /* 0x000000020b317824 */ /* 0x000fe200078e022f */
[----:B------:R-:W-:Y:S02]  /*0cf0*/  LEA.HI.X.SX32 R21, R27, R0, 0x1, P0 ;  /* 0x000000001b157211 */ /* 0x000fe400000f0eff */
[----:B------:R-:W-:Y:S01]  /*0d00*/  LEA R22, P0, R37, R4, 0x1 ;  /* 0x0000000425167211 */ /* 0x000fe200078008ff */
[----:B------:R-:W-:Y:S01]  /*0d10*/  IMAD R27, R11, 0x2, R49 ;  /* 0x000000020b1b7824 */ /* 0x000fe200078e0231 */
        /* <DEDUP_REMOVED lines=8> */
[----:B------:R0:W3:Y:S01]  /*0da0*/  LDG.E.U16 R79, desc[UR44][R22.64] ;  /* 0x0000002c164f7981 */ /* 0x0000e2000c1e1500 */
[-C--:B-1----:R-:W-:Y:S01]  /*0db0*/  LEA R14, P0, R45, R4.reuse, 0x1 ;  /* 0x000000042d0e7211 */ /* 0x082fe200078008ff */
[----:B------:R-:W-:Y:S01]  /*0dc0*/  IMAD R43, R11, 0x2, R37 ;  /* 0x000000020b2b7824 */ /* 0x000fe200078e0225 */
[----:B------:R-:W-:Y:S01]  /*0dd0*/  LEA R24, P1, R25, R4, 0x1 ;  /* 0x0000000419187211 */ /* 0x000fe200078208ff */
[----:B------:R-:W3:Y:S01]  /*0de0*/  LDG.E.U16 R80, desc[UR44][R18.64] ;  /* 0x0000002c12507981 */ /* 0x000ee2000c1e1500 */
[----:B------:R-:W-:Y:S01]  /*0df0*/  LEA.HI.X.SX32 R15, R45, R0, 0x1, P0 ;  /* 0x000000002d0f7211 */ /* 0x000fe200000f0eff */
[----:B------:R-:W-:Y:S01]  /*0e00*/  IMAD R45, R11, 0x2, R43 ;  /* 0x000000020b2d7824 */ /* 0x000fe200078e022b */
[----:B------:R-:W-:-:S02]  /*0e10*/  LEA R26, P0, R27, R4, 0x1 ;  /* 0x000000041b1a7211 */ /* 0x000fc400078008ff */
[-C--:B------:R-:W-:Y:S01]  /*0e20*/  LEA.HI.X.SX32 R25, R25, R0.reuse, 0x1, P1 ;  /* 0x0000000019197211 */ /* 0x080fe200008f0eff */
[----:B------:R1:W3:Y:S01]  /*0e30*/  LDG.E.U16 R81, desc[UR44][R14.64] ;  /* 0x0000002c0e517981 */ /* 0x0002e2000c1e1500 */
[----:B------:R-:W-:Y:S02]  /*0e40*/  LEA.HI.X.SX32 R27, R27, R0, 0x1, P0 ;  /* 0x000000001b1b7211 */ /* 0x000fe400000f0eff */
[-C--:B0-----:R-:W-:Y:S01]  /*0e50*/  LEA R22, P1, R45, R4.reuse, 0x1 ;  /* 0x000000042d167211 */ /* 0x081fe200078208ff */
[----:B------:R-:W3:Y:S01]  /*0e60*/  LDG.E.U16 R82, desc[UR44][R24.64] ;  /* 0x0000002c18527981 */ /* 0x000ee2000c1e1500 */
[----:B------:R-:W-:Y:S02]  /*0e70*/  LEA R16, P0, R35, R4, 0x1 ;  /* 0x0000000423107211 */ /* 0x000fe400078008ff */
[-C--:B------:R-:W-:Y:S01]  /*0e80*/  LEA.HI.X.SX32 R23, R45, R0.reuse, 0x1, P1 ;  /* 0x000000002d177211 */ /* 0x080fe200008f0eff */
[----:B------:R-:W-:Y:S01]  /*0e90*/  IMAD R45, R11, 0x2, R45 ;  /* 0x000000020b2d7824 */ /* 0x000fe200078e022d */
[----:B------:R-:W-:Y:S01]  /*0ea0*/  LEA.HI.X.SX32 R17, R35, R0, 0x1, P0 ;  /* 0x0000000023117211 */ /* 0x000fe200000f0eff */
[----:B------:R-:W3:Y:S01]  /*0eb0*/  LDG.E.U16 R83, desc[UR44][R26.64] ;  /* 0x0000002c1a537981 */ /* 0x000ee2000c1e1500 */
[----:B------:R-:W-:-:S02]  /*0ec0*/  LEA R20, P1, R41, R4, 0x1 ;  /* 0x0000000429147211 */ /* 0x000fc400078208ff */
[----:B-1----:R-:W-:Y:S01]  /*0ed0*/  LEA R14, P0, R29, R4, 0x1 ;  /* 0x000000041d0e7211 */ /* 0x002fe200078008ff */
[----:B------:R0:W3:Y:S01]  /*0ee0*/  LDG.E.U16 R85, desc[UR44][R22.64] ;  /* 0x0000002c16557981 */ /* 0x0000e2000c1e1500 */
[-C--:B------:R-:W-:Y:S02]  /*0ef0*/  LEA.HI.X.SX32 R21, R41, R0.reuse, 0x1, P1 ;  /* 0x0000000029157211 */ /* 0x080fe400008f0eff */
[----:B------:R-:W-:Y:S01]  /*0f00*/  LEA.HI.X.SX32 R15, R29, R0, 0x1, P0 ;  /* 0x000000001d0f7211 */ /* 0x000fe200000f0eff */
[----:B------:R-:W3:Y:S01]  /*0f10*/  LDG.E.U16 R35, desc[UR44][R16.64] ;  /* 0x0000002c10237981 */ /* 0x000ee2000c1e1500 */
[-C--:B------:R-:W-:Y:S02]  /*0f20*/  LEA R28, P1, R45, R4.reuse, 0x1 ;  /* 0x000000042d1c7211 */ /* 0x080fe400078208ff */
[----:B------:R-:W-:Y:S01]  /*0f30*/  LEA R18, P0, R39, R4, 0x1 ;  /* 0x0000000427127211 */ /* 0x000fe200078008ff */
[----:B------:R1:W3:Y:S01]  /*0f40*/  LDG.E.U16 R41, desc[UR44][R20.64] ;  /* 0x0000002c14297981 */ /* 0x0002e2000c1e1500 */
[-C--:B------:R-:W-:Y:S01]  /*0f50*/  LEA.HI.X.SX32 R29, R45, R0.reuse, 0x1, P1 ;  /* 0x000000002d1d7211 */ /* 0x080fe200008f0eff */
[----:B------:R-:W-:Y:S01]  /*0f60*/  IMAD R45, R11, 0x2, R45 ;  /* 0x000000020b2d7824 */ /* 0x000fe200078e022d */
[----:B------:R-:W-:Y:S01]  /*0f70*/  LEA.HI.X.SX32 R19, R39, R0, 0x1, P0 ;  /* 0x0000000027137211 */ /* 0x000fe200000f0eff */
[----:B------:R4:W3:Y:S01]  /*0f80*/  LDG.E.U16 R84, desc[UR44][R14.64] ;  /* 0x0000002c0e547981 */ /* 0x0008e2000c1e1500 */
[----:B0-----:R-:W-:-:S02]  /*0f90*/  LEA R22, P1, R47, R4, 0x1 ;  /* 0x000000042f167211 */ /* 0x001fc400078208ff */
[----:B------:R-:W-:Y:S01]  /*0fa0*/  LEA R24, P0, R37, R4, 0x1 ;  /* 0x0000000425187211 */ /* 0x000fe200078008ff */
[----:B------:R0:W3:Y:S01]  /*0fb0*/  LDG.E.U16 R26, desc[UR44][R18.64] ;  /* 0x0000002c121a7981 */ /* 0x0000e2000c1e1500 */
[-C--:B------:R-:W-:Y:S02]  /*0fc0*/  LEA.HI.X.SX32 R23, R47, R0.reuse, 0x1, P1 ;  /* 0x000000002f177211 */ /* 0x080fe400008f0eff */
[----:B------:R-:W-:Y:S01]  /*0fd0*/  LEA.HI.X.SX32 R25, R37, R0, 0x1, P0 ;  /* 0x0000000025197211 */ /* 0x000fe200000f0eff */
[----:B------:R-:W3:Y:S01]  /*0fe0*/  LDG.E.U16 R28, desc[UR44][R28.64] ;  /* 0x0000002c1c1c7981 */ /* 0x000ee2000c1e1500 */
[-C--:B-1----:R-:W-:Y:S02]  /*0ff0*/  LEA R20, P1, R45, R4.reuse, 0x1 ;  /* 0x000000042d147211 */ /* 0x082fe400078208ff */
[----:B----4-:R-:W-:Y:S01]  /*1000*/  LEA R14, P0, R31, R4, 0x1 ;  /* 0x000000041f0e7211 */ /* 0x010fe200078008ff */
[----:B------:R1:W4:Y:S01]  /*1010*/  LDG.E.U16 R27, desc[UR44][R22.64] ;  /* 0x0000002c161b7981 */ /* 0x000322000c1e1500 */
[-C--:B------:R-:W-:Y:S01]  /*1020*/  LEA.HI.X.SX32 R21, R45, R0.reuse, 0x1, P1 ;  /* 0x000000002d157211 */ /* 0x080fe200008f0eff */
[----:B------:R-:W-:Y:S01]  /*1030*/  IMAD R45, R11, 0x2, R45 ;  /* 0x000000020b2d7824 */ /* 0x000fe200078e022d */
[----:B------:R-:W-:Y:S01]  /*1040*/  LEA.HI.X.SX32 R15, R31, R0, 0x1, P0 ;  /* 0x000000001f0f7211 */ /* 0x000fe200000f0eff */
[----:B------:R-:W4:Y:S01]  /*1050*/  LDG.E.U16 R24, desc[UR44][R24.64] ;  /* 0x0000002c18187981 */ /* 0x000f22000c1e1500 */
[----:B------:R-:W-:-:S02]  /*1060*/  LEA R10, P0, R33, R4, 0x1 ;  /* 0x00000004210a7211 */ /* 0x000fc400078008ff */
[----:B------:R-:W-:Y:S01]  /*1070*/  LEA R16, P1, R49, R4, 0x1 ;  /* 0x0000000431107211 */ /* 0x000fe200078208ff */
[----:B------:R-:W4:Y:S01]  /*1080*/  LDG.E.U16 R20, desc[UR44][R20.64] ;  /* 0x0000002c14147981 */ /* 0x000f22000c1e1500 */
[-C--:B------:R-:W-:Y:S02]  /*1090*/  LEA.HI.X.SX32 R11, R33, R0.reuse, 0x1, P0 ;  /* 0x00000000210b7211 */ /* 0x080fe400000f0eff */
[----:B------:R-:W-:Y:S01]  /*10a0*/  LEA.HI.X.SX32 R17, R49, R0, 0x1, P1 ;  /* 0x0000000031117211 */ /* 0x000fe200008f0eff */
[----:B------:R2:W4:Y:S01]  /*10b0*/  LDG.E.U16 R14, desc[UR44][R14.64] ;  /* 0x0000002c0e0e7981 */ /* 0x000522000c1e1500 */
[-C--:B0-----:R-:W-:Y:S02]  /*10c0*/  LEA R18, P0, R43, R4.reuse, 0x1 ;  /* 0x000000042b127211 */ /* 0x081fe400078008ff */
[----:B-1----:R-:W-:Y:S01]  /*10d0*/  LEA R22, P1, R45, R4, 0x1 ;  /* 0x000000042d167211 */ /* 0x002fe200078208ff */
[----:B------:R0:W4:Y:S01]  /*10e0*/  LDG.E.U16 R10, desc[UR44][R10.64] ;  /* 0x0000002c0a0a7981 */ /* 0x000122000c1e1500 */
[----:B------:R-:W-:-:S02]  /*10f0*/  LEA.HI.X.SX32 R19, R43, R0, 0x1, P0 ;  /* 0x000000002b137211 */ /* 0x000fc400000f0eff */
[----:B------:R-:W-:Y:S01]  /*1100*/  LEA.HI.X.SX32 R23, R45, R0, 0x1, P1 ;  /* 0x000000002d177211 */ /* 0x000fe200008f0eff */
[----:B------:R-:W4:Y:S04]  /*1110*/  LDG.E.U16 R16, desc[UR44][R16.64] ;  /* 0x0000002c10107981 */ /* 0x000f28000c1e1500 */
[----:B------:R-:W4:Y:S04]  /*1120*/  LDG.E.U16 R18, desc[UR44][R18.64] ;  /* 0x0000002c12127981 */ /* 0x000f28000c1e1500 */
[----:B------:R-:W4:Y:S01]  /*1130*/  LDG.E.U16 R22, desc[UR44][R22.64] ;  /* 0x0000002c16167981 */ /* 0x000f22000c1e1500 */
[----:B------:R-:W1:Y:S01]  /*1140*/  S2UR UR4, SR_CgaCtaId ;  /* 0x00000000000479c3 */ /* 0x000e620000008800 */
[----:B------:R-:W-:Y:S01]  /*1150*/  SHF.R.S32.HI R4, RZ, 0x7, R6 ;  /* 0x00000007ff047819 */ /* 0x000fe20000011406 */
[----:B------:R-:W-:-:S03]  /*1160*/  IMAD.SHL.U32 R0, R6, 0x2, RZ ;  /* 0x0000000206007824 */ /* 0x000fc600078e00ff */
[----:B------:R-:W-:Y:S01]  /*1170*/  SGXT R4, R4, 0x1 ;  /* 0x000000010404781a */ /* 0x000fe20000000200 */
[----:B------:R-:W-:-:S03]  /*1180*/  UMOV UR21, 0x400 ;  /* 0x0000040000157882 */ /* 0x000fc60000000000 */
[----:B--2---:R-:W-:Y:S01]  /*1190*/  LOP3.LUT R15, R4, 0x90, RZ, 0xc0, !PT ;  /* 0x00000090040f7812 */ /* 0x004fe200078ec0ff */
[----:B------:R-:W-:Y:S01]  /*11a0*/  VIADD R188, R13, 0x80 ;  /* 0x000000800dbc7836 */ /* 0x000fe20000000000 */
[----:B------:R-:W-:Y:S02]  /*11b0*/  LOP3.LUT R157, R6, 0x40, RZ, 0xc0, !PT ;  /* 0x00000040069d7812 */ /* 0x000fe400078ec0ff */
[----:B------:R-:W-:Y:S02]  /*11c0*/  LOP3.LUT R88, R15, 0x7e, R0, 0x78, !PT ;  /* 0x0000007e0f587812 */ /* 0x000fe400078e7800 */
[----:B------:R-:W-:-:S03]  /*11d0*/  ISETP.GE.AND P0, PT, R188, 0x1, PT ;  /* 0x00000001bc00780c */ /* 0x000fc60003f06270 */
[----:B0-----:R-:W-:Y:S01]  /*11e0*/  IMAD R11, R157, 0x100, R88 ;  /* 0x000001009d0b7824 */ /* 0x001fe200078e0258 */
[----:B-1----:R-:W-:-:S04]  /*11f0*/  ULEA UR21, UR4, UR21, 0x18 ;  /* 0x0000001504157291 */ /* 0x002fc8000f8ec03f */
[----:B------:R-:W-:-:S05]  /*1200*/  LOP3.LUT R4, R11, 0x20, RZ, 0x3c, !PT ;  /* 0x000000200b047812 */ /* 0x000fca00078e3cff */
[----:B------:R0:W-:Y:S04]  /*1210*/  STS.U16 [R11+UR21], R3 ;  /* 0x000000030b007988 */ /* 0x0001e80008000415 */
[----:B------:R-:W-:Y:S04]  /*1220*/  STS.U16 [R11+UR21+0x400], R9 ;  /* 0x000400090b007988 */ /* 0x000fe80008000415 */
[----:B-----5:R-:W-:Y:S01]  /*1230*/  STS.U16 [R11+UR21+0x800], R34 ;  /* 0x000800220b007988 */ /* 0x020fe20008000415 */
[----:B0-----:R-:W-:-:S03]  /*1240*/  LOP3.LUT R3, R11, 0x40, RZ, 0x3c, !PT ;  /* 0x000000400b037812 */ /* 0x001fc600078e3cff */
[----:B---3--:R0:W-:Y:S01]  /*1250*/  STS.U16 [R11+UR21+0xc00], R42 ;  /* 0x000c002a0b007988 */ /* 0x0081e20008000415 */
[----:B------:R-:W-:Y:S01]  /*1260*/  IMAD.MOV.U32 R166, RZ, RZ, 0x3f800000 ;  /* 0x3f800000ffa67424 */ /* 0x000fe200078e00ff */
[----:B------:R-:W-:Y:S02]  /*1270*/  CS2R R86, SRZ ;  /* 0x0000000000567805 */ /* 0x000fe4000001ff00 */
[----:B------:R-:W-:Y:S01]  /*1280*/  STS.U16 [R11+UR21+0x1000], R50 ;  /* 0x001000320b007988 */ /* 0x000fe20008000415 */
[----:B0-----:R-:W-:-:S03]  /*1290*/  CS2R R42, SRZ ;  /* 0x00000000002a7805 */ /* 0x001fc6000001ff00 */
[----:B------:R-:W-:Y:S04]  /*12a0*/  STS.U16 [R11+UR21+0x1400], R54 ;  /* 0x001400360b007988 */ /* 0x000fe80008000415 */
        /* <DEDUP_REMOVED lines=9> */
[----:B------:R0:W-:Y:S04]  /*1340*/  STS.U16 [R11+UR21+0x3c00], R85 ;  /* 0x003c00550b007988 */ /* 0x0001e80008000415 */
[----:B------:R-:W-:Y:S01]  /*1350*/  STS.U16 [R4+UR21+0x100], R5 ;  /* 0x0001000504007988 */ /* 0x000fe20008000415 */
[----:B0-----:R-:W-:-:S03]  /*1360*/  LOP3.LUT R11, R11, 0x60, RZ, 0x3c, !PT ;  /* 0x000000600b0b7812 */ /* 0x001fc600078e3cff */
        /* <DEDUP_REMOVED lines=15> */
[----:B------:R1:W-:Y:S04]  /*1460*/  STS.U16 [R3+UR21+0x200], R7 ;  /* 0x0002000703007988 */ /* 0x0003e80008000415 */
        /* <DEDUP_REMOVED lines=12> */
[----:B----4-:R-:W-:Y:S04]  /*1530*/  STS.U16 [R3+UR21+0x3600], R27 ;  /* 0x0036001b03007988 */ /* 0x010fe80008000415 */
[----:B------:R2:W-:Y:S04]  /*1540*/  STS.U16 [R3+UR21+0x3a00], R24 ;  /* 0x003a001803007988 */ /* 0x0005e80008000415 */
[----:B------:R3:W-:Y:S01]  /*1550*/  STS.U16 [R3+UR21+0x3e00], R20 ;  /* 0x003e001403007988 */ /* 0x0007e20008000415 */
[----:B0-----:R-:W-:-:S03]  /*1560*/  IMAD.MOV.U32 R4, RZ, RZ, -0x800000 ;  /* 0xff800000ff047424 */ /* 0x001fc600078e00ff */
[----:B------:R-:W-:Y:S01]  /*1570*/  STS.U16 [R11+UR21+0x300], R8 ;  /* 0x000300080b007988 */ /* 0x000fe20008000415 */
[----:B-1----:R-:W-:-:S03]  /*1580*/  IMAD.MOV.U32 R7, RZ, RZ, 0x3f800000 ;  /* 0x3f800000ff077424 */ /* 0x002fc600078e00ff */
[----:B------:R0:W-:Y:S01]  /*1590*/  STS.U16 [R11+UR21+0x700], R32 ;  /* 0x000700200b007988 */ /* 0x0001e20008000415 */
[----:B--2---:R-:W-:-:S03]  /*15a0*/  CS2R R24, SRZ ;  /* 0x0000000000187805 */ /* 0x004fc6000001ff00 */
[----:B------:R1:W-:Y:S01]  /*15b0*/  STS.U16 [R11+UR21+0xb00], R40 ;  /* 0x000b00280b007988 */ /* 0x0003e20008000415 */
[----:B---3--:R-:W-:-:S03]  /*15c0*/  IMAD.MOV.U32 R3, RZ, RZ, -0x800000 ;  /* 0xff800000ff037424 */ /* 0x008fc600078e00ff */
[----:B------:R2:W-:Y:S01]  /*15d0*/  STS.U16 [R11+UR21+0xf00], R48 ;  /* 0x000f00300b007988 */ /* 0x0005e20008000415 */
[----:B------:R-:W-:-:S03]  /*15e0*/  CS2R R26, SRZ ;  /* 0x00000000001a7805 */ /* 0x000fc6000001ff00 */
[----:B------:R3:W-:Y:S01]  /*15f0*/  STS.U16 [R11+UR21+0x1300], R53 ;  /* 0x001300350b007988 */ /* 0x0007e20008000415 */
[----:B------:R-:W-:-:S03]  /*1600*/  CS2R R28, SRZ ;  /* 0x00000000001c7805 */ /* 0x000fc6000001ff00 */
[----:B------:R4:W-:Y:S01]  /*1610*/  STS.U16 [R11+UR21+0x1700], R57 ;  /* 0x001700390b007988 */ /* 0x0009e20008000415 */
[----:B------:R-:W-:-:S03]  /*1620*/  CS2R R30, SRZ ;  /* 0x00000000001e7805 */ /* 0x000fc6000001ff00 */
[----:B------:R5:W-:Y:S01]  /*1630*/  STS.U16 [R11+UR21+0x1b00], R61 ;  /* 0x001b003d0b007988 */ /* 0x000be20008000415 */
[----:B0-----:R-:W-:-:S03]  /*1640*/  CS2R R32, SRZ ;  /* 0x0000000000207805 */ /* 0x001fc6000001ff00 */
[----:B------:R0:W-:Y:S01]  /*1650*/  STS.U16 [R11+UR21+0x1f00], R65 ;  /* 0x001f00410b007988 */ /* 0x0001e20008000415 */
[----:B------:R-:W-:-:S03]  /*1660*/  CS2R R34, SRZ ;  /* 0x0000000000227805 */ /* 0x000fc6000001ff00 */
[----:B------:R0:W-:Y:S01]  /*1670*/  STS.U16 [R11+UR21+0x2300], R69 ;  /* 0x002300450b007988 */ /* 0x0001e20008000415 */
[----:B------:R-:W-:-:S03]  /*1680*/  CS2R R36, SRZ ;  /* 0x0000000000247805 */ /* 0x000fc6000001ff00 */
[----:B------:R0:W-:Y:S01]  /*1690*/  STS.U16 [R11+UR21+0x2700], R73 ;  /* 0x002700490b007988 */ /* 0x0001e20008000415 */
[----:B------:R-:W-:-:S03]  /*16a0*/  CS2R R38, SRZ ;  /* 0x0000000000267805 */ /* 0x000fc6000001ff00 */
[----:B------:R0:W-:Y:S01]  /*16b0*/  STS.U16 [R11+UR21+0x2b00], R77 ;  /* 0x002b004d0b007988 */ /* 0x0001e20008000415 */
[----:B-1----:R-:W-:-:S03]  /*16c0*/  CS2R R40, SRZ ;  /* 0x0000000000287805 */ /* 0x002fc6000001ff00 */
[----:B------:R1:W-:Y:S01]  /*16d0*/  STS.U16 [R11+UR21+0x2f00], R14 ;  /* 0x002f000e0b007988 */ /* 0x0003e20008000415 */
[----:B------:R-:W-:-:S03]  /*16e0*/  CS2R R44, SRZ ;  /* 0x00000000002c7805 */ /* 0x000fc6000001ff00 */
[----:B------:R1:W-:Y:S01]  /*16f0*/  STS.U16 [R11+UR21+0x3300], R10 ;  /* 0x0033000a0b007988 */ /* 0x0003e20008000415 */
[----:B------:R-:W-:-:S03]  /*1700*/  CS2R R46, SRZ ;  /* 0x00000000002e7805 */ /* 0x000fc6000001ff00 */
[----:B------:R1:W-:Y:S01]  /*1710*/  STS.U16 [R11+UR21+0x3700], R16 ;  /* 0x003700100b007988 */ /* 0x0003e20008000415 */
[----:B--2---:R-:W-:-:S03]  /*1720*/  CS2R R48, SRZ ;  /* 0x0000000000307805 */ /* 0x004fc6000001ff00 */
[----:B------:R1:W-:Y:S01]  /*1730*/  STS.U16 [R11+UR21+0x3b00], R18 ;  /* 0x003b00120b007988 */ /* 0x0003e20008000415 */
[----:B------:R-:W-:-:S03]  /*1740*/  CS2R R50, SRZ ;  /* 0x0000000000327805 */ /* 0x000fc6000001ff00 */
[----:B------:R1:W-:Y:S01]  /*1750*/  STS.U16 [R11+UR21+0x3f00], R22 ;  /* 0x003f00160b007988 */ /* 0x0003e20008000415 */
[----:B---3--:R-:W-:Y:S02]  /*1760*/  CS2R R52, SRZ ;  /* 0x0000000000347805 */ /* 0x008fe4000001ff00 */
[----:B------:R-:W-:Y:S02]  /*1770*/  CS2R R54, SRZ ;  /* 0x0000000000367805 */ /* 0x000fe4000001ff00 */
[----:B----4-:R-:W-:Y:S02]  /*1780*/  CS2R R56, SRZ ;  /* 0x0000000000387805 */ /* 0x010fe4000001ff00 */
[----:B------:R-:W-:Y:S02]  /*1790*/  CS2R R58, SRZ ;  /* 0x00000000003a7805 */ /* 0x000fe4000001ff00 */
[----:B-----5:R-:W-:Y:S02]  /*17a0*/  CS2R R60, SRZ ;  /* 0x00000000003c7805 */ /* 0x020fe4000001ff00 */
[----:B------:R-:W-:-:S02]  /*17b0*/  CS2R R62, SRZ ;  /* 0x00000000003e7805 */ /* 0x000fc4000001ff00 */
[----:B0-----:R-:W-:Y:S02]  /*17c0*/  CS2R R64, SRZ ;  /* 0x0000000000407805 */ /* 0x001fe4000001ff00 */
[----:B------:R-:W-:Y:S02]  /*17d0*/  CS2R R66, SRZ ;  /* 0x0000000000427805 */ /* 0x000fe4000001ff00 */
[----:B------:R-:W-:Y:S02]  /*17e0*/  CS2R R68, SRZ ;  /* 0x0000000000447805 */ /* 0x000fe4000001ff00 */
[----:B------:R-:W-:Y:S02]  /*17f0*/  CS2R R70, SRZ ;  /* 0x0000000000467805 */ /* 0x000fe4000001ff00 */
[----:B------:R-:W-:Y:S02]  /*1800*/  CS2R R72, SRZ ;  /* 0x0000000000487805 */ /* 0x000fe4000001ff00 */
[----:B------:R-:W-:-:S02]  /*1810*/  CS2R R74, SRZ ;  /* 0x00000000004a7805 */ /* 0x000fc4000001ff00 */
[----:B------:R-:W-:Y:S02]  /*1820*/  CS2R R76, SRZ ;  /* 0x00000000004c7805 */ /* 0x000fe4000001ff00 */
[----:B------:R-:W-:Y:S02]  /*1830*/  CS2R R78, SRZ ;  /* 0x00000000004e7805 */ /* 0x000fe4000001ff00 */
[----:B------:R-:W-:Y:S02]  /*1840*/  CS2R R80, SRZ ;  /* 0x0000000000507805 */ /* 0x000fe4000001ff00 */
[----:B------:R-:W-:Y:S02]  /*1850*/  CS2R R82, SRZ ;  /* 0x0000000000527805 */ /* 0x000fe4000001ff00 */
[----:B------:R-:W-:Y:S02]  /*1860*/  CS2R R84, SRZ ;  /* 0x0000000000547805 */ /* 0x000fe4000001ff00 */
[----:B------:R-:W-:Y:S01]  /*1870*/  LOP3.LUT R5, R6, 0xff, RZ, 0xc0, !PT ;  /* 0x000000ff06057812 */ /* 0x000fe200078ec0ff */
[----:B-1----:R-:W-:Y:S06]  /*1880*/  @!P0 BRA `(.L_x_0) ;  /* 0x0000002400448947 */ /* 0x002fec0003800000 */
[----:B------:R-:W0:Y:S01]  /*1890*/  LDC.64 R10, c[0x0][0x250] ;  /* 0x00009400ff0a7b82 */ /* 0x000e220000000a00 */
[----:B------:R-:W-:Y:S01]  /*18a0*/  SHF.R.U32.HI R3, RZ, 0x5, R6 ;  /* 0x00000005ff037819 */ /* 0x000fe20000011606 */
[----:B------:R-:W-:Y:S01]  /*18b0*/  ULDC UR4, c[0x0][0x258] ;  /* 0x0000960000047ab9 */ /* 0x000fe20000000800 */
[----:B------:R-:W-:Y:S01]  /*18c0*/  IMAD.SHL.U32 R15, R5, 0x2, RZ ;  /* 0x00000002050f7824 */ /* 0x000fe200078e00ff */
[C---:B------:R-:W-:Y:S01]  /*18d0*/  LOP3.LUT R4, R6.reuse, 0xe0, RZ, 0xc0, !PT ;  /* 0x000000e006047812 */ /* 0x040fe200078ec0ff */
[----:B------:R-:W-:Y:S01]  /*18e0*/  IMAD R157, R157, 0x40, R88 ;  /* 0x000000409d9d7824 */ /* 0x000fe200078e0258 */
[----:B------:R-:W-:Y:S01]  /*18f0*/  R2UR UR47, R3 ;  /* 0x00000000032f72ca */ /* 0x000fe200000e0000 */
[----:B------:R-:W-:Y:S01]  /*1900*/  IMAD.MOV.U32 R164, RZ, RZ, -0x800000 ;  /* 0xff800000ffa47424 */ /* 0x000fe200078e00ff */
[----:B------:R-:W1:Y:S01]  /*1910*/  LDC.64 R8, c[0x0][0x260] ;  /* 0x00009800ff087b82 */ /* 0x000e620000000a00 */
[----:B------:R-:W-:Y:S01]  /*1920*/  LOP3.LUT R3, R6, 0x7f, RZ, 0xc0, !PT ;  /* 0x0000007f06037812 */ /* 0x000fe200078ec0ff */
[----:B------:R-:W-:Y:S01]  /*1930*/  IMAD.MOV.U32 R163, RZ, RZ, RZ ;  /* 0x000000ffffa37224 */ /* 0x000fe200078e00ff */
[--C-:B------:R-:W-:Y:S01]  /*1940*/  SHF.R.U32.HI R14, RZ, 0x2, R6.reuse ;  /* 0x00000002ff0e7819 */ /* 0x100fe20000011606 */
[----:B------:R-:W-:Y:S01]  /*1950*/  IMAD.MOV.U32 R159, RZ, RZ, RZ ;  /* 0x000000ffff9f7224 */ /* 0x000fe200078e00ff */
[----:B------:R-:W-:Y:S01]  /*1960*/  SHF.R.U32.HI R12, RZ, 0x2, R6 ;  /* 0x00000002ff0c7819 */ /* 0x000fe20000011606 */
[----:B------:R-:W-:Y:S01]  /*1970*/  IMAD R7, R3, UR4, RZ ;  /* 0x0000000403077c24 */ /* 0x000fe2000f8e02ff */
[----:B------:R-:W-:Y:S01]  /*1980*/  SHF.R.U32.HI R162, RZ, 0x1, R4 ;  /* 0x00000001ffa27819 */ /* 0x000fe20000011604 */
[----:B------:R-:W-:Y:S01]  /*1990*/  ULDC.64 UR4, c[0x0][0x218] ;  /* 0x0000860000047ab9 */ /* 0x000fe20000000a00 */
[----:B------:R-:W-:Y:S01]  /*19a0*/  SGXT.U32 R14, R14, 0x3 ;  /* 0x000000030e0e781a */ /* 0x000fe20000000000 */
[----:B------:R-:W2:Y:S01]  /*19b0*/  LDC R30, c[0x0][0x268] ;  /* 0x00009a00ff1e7b82 */ /* 0x000ea20000000800 */
[----:B------:R-:W-:Y:S01]  /*19c0*/  LOP3.LUT R16, R6, 0x1f, RZ, 0xc0, !PT ;  /* 0x0000001f06107812 */ /* 0x000fe200078ec0ff */
[----:B------:R-:W-:Y:S01]  /*19d0*/  IMAD.MOV.U32 R165, RZ, RZ, -0x800000 ;  /* 0xff800000ffa57424 */ /* 0x000fe200078e00ff */
[----:B------:R-:W-:Y:S01]  /*19e0*/  LOP3.LUT R162, R13, R162, R14, 0xfe, !PT ;  /* 0x000000a20da27212 */ /* 0x000fe200078efe0e */
[----:B------:R-:W-:Y:S01]  /*19f0*/  IMAD.MOV.U32 R166, RZ, RZ, 0x3f800000 ;  /* 0x3f800000ffa67424 */ /* 0x000fe200078e00ff */
[----:B------:R-:W-:Y:S01]  /*1a00*/  LOP3.LUT R190, R0, 0x6, RZ, 0xc0, !PT ;  /* 0x0000000600be7812 */ /* 0x000fe200078ec0ff */
[----:B0-----:R-:W-:Y:S01]  /*1a10*/  IMAD R3, R10, UR20, RZ ;  /* 0x000000140a037c24 */ /* 0x001fe2000f8e02ff */
[----:B------:R-:W-:Y:S01]  /*1a20*/  LOP3.LUT R10, R15, 0x30, R12, 0x78, !PT ;  /* 0x000000300f0a7812 */ /* 0x000fe200078e780c */
[----:B------:R-:W-:Y:S01]  /*1a30*/  IMAD.SHL.U32 R15, R7, 0x2, RZ ;  /* 0x00000002070f7824 */ /* 0x000fe200078e00ff */
[----:B------:R-:W-:Y:S01]  /*1a40*/  CS2R R32, SRZ ;  /* 0x0000000000207805 */ /* 0x000fe2000001ff00 */
[C---:B------:R-:W-:Y:S01]  /*1a50*/  IMAD.SHL.U32 R4, R3.reuse, 0x2, RZ ;  /* 0x0000000203047824 */ /* 0x040fe200078e00ff */
[----:B------:R-:W-:Y:S01]  /*1a60*/  CS2R R34, SRZ ;  /* 0x0000000000227805 */ /* 0x000fe2000001ff00 */
[----:B------:R-:W-:Y:S01]  /*1a70*/  IMAD R12, R156, R11, RZ ;  /* 0x0000000b9c0c7224 */ /* 0x000fe200078e02ff */
[----:B------:R-:W-:Y:S01]  /*1a80*/  CS2R R36, SRZ ;  /* 0x0000000000247805 */ /* 0x000fe2000001ff00 */
[----:B------:R-:W-:Y:S01]  /*1a90*/  IMAD.HI R3, R3, 0x2, RZ ;  /* 0x0000000203037827 */ /* 0x000fe200078e02ff */
[----:B------:R-:W-:-:S02]  /*1aa0*/  IADD3 R125, P0, P1, R15, UR4, R4 ;  /* 0x000000040f7d7c10 */ /* 0x000fc4000f91e004 */
[----:B------:R-:W-:Y:S02]  /*1ab0*/  CS2R R38, SRZ ;  /* 0x0000000000267805 */ /* 0x000fe4000001ff00 */
[----:B------:R-:W-:Y:S01]  /*1ac0*/  CS2R R40, SRZ ;  /* 0x0000000000287805 */ /* 0x000fe2000001ff00 */
[----:B------:R-:W-:Y:S01]  /*1ad0*/  IMAD R14, R11, 0x2, R12 ;  /* 0x000000020b0e7824 */ /* 0x000fe200078e020c */
[-C--:B------:R-:W-:Y:S01]  /*1ae0*/  LEA R154, P2, R12, R125.reuse, 0x1 ;  /* 0x0000007d0c9a7211 */ /* 0x080fe200078408ff */
[----:B------:R-:W-:Y:S01]  /*1af0*/  IMAD.HI R4, R7, 0x2, RZ ;  /* 0x0000000207047827 */ /* 0x000fe200078e02ff */
[----:B------:R-:W-:Y:S02]  /*1b00*/  SHF.R.U32.HI R7, RZ, 0x5, R6 ;  /* 0x00000005ff077819 */ /* 0x000fe40000011606 */
[----:B------:R-:W-:Y:S02]  /*1b10*/  CS2R R42, SRZ ;  /* 0x00000000002a7805 */ /* 0x000fe4000001ff00 */
[----:B------:R-:W-:Y:S01]  /*1b20*/  LEA R152, P3, R14, R125, 0x1 ;  /* 0x0000007d0e987211 */ /* 0x000fe200078608ff */
[----:B-1----:R-:W-:Y:S01]  /*1b30*/  IMAD R13, R16, R9, RZ ;  /* 0x00000009100d7224 */ /* 0x002fe200078e02ff */
[----:B------:R-:W-:Y:S01]  /*1b40*/  IADD3.X R25, R4, UR5, R3, P0, P1 ;  /* 0x0000000504197c10 */ /* 0x000fe200087e2403 */
[----:B------:R-:W-:Y:S01]  /*1b50*/  IMAD R16, R11, 0x2, R14 ;  /* 0x000000020b107824 */ /* 0x000fe200078e020e */
[----:B------:R-:W-:Y:S01]  /*1b60*/  SGXT.U32 R3, R7, 0x3 ;  /* 0x000000030703781a */ /* 0x000fe20000000000 */
[----:B------:R-:W-:Y:S01]  /*1b70*/  IMAD R8, R8, UR20, RZ ;  /* 0x0000001408087c24 */ /* 0x000fe2000f8e02ff */
[----:B------:R-:W-:Y:S01]  /*1b80*/  ULDC.64 UR4, c[0x0][0x220] ;  /* 0x0000880000047ab9 */ /* 0x000fe20000000a00 */
[----:B------:R-:W-:Y:S01]  /*1b90*/  IMAD R4, R11, 0x2, R16 ;  /* 0x000000020b047824 */ /* 0x000fe200078e0210 */
[-C--:B------:R-:W-:Y:S01]  /*1ba0*/  LEA.HI.X.SX32 R155, R12, R25.reuse, 0x1, P2 ;  /* 0x000000190c9b7211 */ /* 0x080fe200010f0eff */
[----:B------:R-:W-:Y:S01]  /*1bb0*/  IMAD.SHL.U32 R7, R8, 0x2, RZ ;  /* 0x0000000208077824 */ /* 0x000fe200078e00ff */
[----:B------:R-:W-:Y:S01]  /*1bc0*/  LEA.HI.X.SX32 R153, R14, R25, 0x1, P3 ;  /* 0x000000190e997211 */ /* 0x000fe200018f0eff */
[----:B------:R-:W-:Y:S01]  /*1bd0*/  IMAD.SHL.U32 R20, R13, 0x2, RZ ;  /* 0x000000020d147824 */ /* 0x000fe200078e00ff */
[-C--:B------:R-:W-:Y:S01]  /*1be0*/  LEA R148, P2, R4, R125.reuse, 0x1 ;  /* 0x0000007d04947211 */ /* 0x080fe200078408ff */
[----:B------:R-:W-:Y:S01]  /*1bf0*/  IMAD R18, R11, 0x2, R4 ;  /* 0x000000020b127824 */ /* 0x000fe200078e0204 */
[----:B------:R-:W-:Y:S01]  /*1c00*/  LEA R150, P4, R16, R125, 0x1 ;  /* 0x0000007d10967211 */ /* 0x000fe200078808ff */
[----:B--2---:R-:W-:Y:S01]  /*1c10*/  IMAD R15, R3, R30, RZ ;  /* 0x0000001e030f7224 */ /* 0x004fe200078e02ff */
[----:B------:R-:W-:Y:S01]  /*1c20*/  IADD3 R26, P0, P1, R20, UR4, R7 ;  /* 0x00000004141a7c10 */ /* 0x000fe2000f91e007 */
[----:B------:R-:W-:Y:S01]  /*1c30*/  IMAD.HI R7, R8, 0x2, RZ ;  /* 0x0000000208077827 */ /* 0x000fe200078e02ff */
[-C--:B------:R-:W-:Y:S01]  /*1c40*/  LEA.HI.X.SX32 R149, R4, R25.reuse, 0x1, P2 ;  /* 0x0000001904957211 */ /* 0x080fe200010f0eff */
[----:B------:R-:W-:Y:S01]  /*1c50*/  UIADD3 UR4, UR21, 0x8000, URZ ;  /* 0x0000800015047890 */ /* 0x000fe2000fffe03f */
[----:B------:R-:W-:Y:S01]  /*1c60*/  LEA.HI.X.SX32 R151, R16, R25, 0x1, P4 ;  /* 0x0000001910977211 */ /* 0x000fe200020f0eff */
[----:B------:R-:W-:Y:S01]  /*1c70*/  IMAD R8, R11, 0x2, R18 ;  /* 0x000000020b087824 */ /* 0x000fe200078e0212 */
[----:B------:R-:W-:Y:S01]  /*1c80*/  LEA R146, P2, R18, R125, 0x1 ;  /* 0x0000007d12927211 */ /* 0x000fe200078408ff */
[----:B------:R-:W-:Y:S01]  /*1c90*/  IMAD.HI R22, R13, 0x2, RZ ;  /* 0x000000020d167827 */ /* 0x000fe200078e02ff */
[----:B------:R-:W-:Y:S01]  /*1ca0*/  USHF.R.U32.HI UR4, URZ, 0x4, UR4 ;  /* 0x000000043f047899 */ /* 0x000fe20008011604 */
[----:B------:R-:W-:-:S02]  /*1cb0*/  CS2R R44, SRZ ;  /* 0x00000000002c7805 */ /* 0x000fc4000001ff00 */
[----:B------:R-:W-:Y:S01]  /*1cc0*/  LEA R144, P3, R8, R125, 0x1 ;  /* 0x0000007d08907211 */ /* 0x000fe200078608ff */
[C---:B------:R-:W-:Y:S01]  /*1cd0*/  IMAD R20, R11.reuse, 0x2, R8 ;  /* 0x000000020b147824 */ /* 0x040fe200078e0208 */
[-C--:B------:R-:W-:Y:S01]  /*1ce0*/  LEA.HI.X.SX32 R147, R18, R25.reuse, 0x1, P2 ;  /* 0x0000001912937211 */ /* 0x080fe200010f0eff */
[----:B------:R-:W-:Y:S01]  /*1cf0*/  IMAD R13, R30, 0x8, R15 ;  /* 0x000000081e0d7824 */ /* 0x000fe200078e020f */
[----:B------:R-:W-:Y:S01]  /*1d00*/  LEA.HI.X.SX32 R145, R8, R25, 0x1, P3 ;  /* 0x0000001908917211 */ /* 0x000fe200018f0eff */
[C---:B------:R-:W-:Y:S01]  /*1d10*/  IMAD R12, R11.reuse, 0x2, R20 ;  /* 0x000000020b0c7824 */ /* 0x040fe200078e0214 */
[-C--:B------:R-:W-:Y:S01]  /*1d20*/  LEA R142, P2, R20, R125.reuse, 0x1 ;  /* 0x0000007d148e7211 */ /* 0x080fe200078408ff */
[----:B------:R-:W-:Y:S01]  /*1d30*/  IMAD R17, R30, 0x8, R13 ;  /* 0x000000081e117824 */ /* 0x000fe200078e020d */
[----:B------:R-:W-:Y:S01]  /*1d40*/  IADD3.X R28, R22, UR5, R7, P0, P1 ;  /* 0x00000005161c7c10 */ /* 0x000fe200087e2407 */
[C---:B------:R-:W-:Y:S01]  /*1d50*/  IMAD R14, R11.reuse, 0x2, R12 ;  /* 0x000000020b0e7824 */ /* 0x040fe200078e020c */
[----:B------:R-:W-:Y:S01]  /*1d60*/  LEA R140, P3, R12, R125, 0x1 ;  /* 0x0000007d0c8c7211 */ /* 0x000fe200078608ff */
[----:B------:R-:W-:Y:S01]  /*1d70*/  IMAD R19, R30, 0x8, R17 ;  /* 0x000000081e137824 */ /* 0x000fe200078e0211 */
[----:B------:R-:W-:Y:S01]  /*1d80*/  LEA.HI.X.SX32 R143, R20, R25, 0x1, P2 ;  /* 0x00000019148f7211 */ /* 0x000fe200010f0eff */
[C---:B------:R-:W-:Y:S01]  /*1d90*/  IMAD R4, R11.reuse, 0x2, R14 ;  /* 0x000000020b047824 */ /* 0x040fe200078e020e */
[----:B------:R-:W-:Y:S01]  /*1da0*/  LEA R138, P4, R14, R125, 0x1 ;  /* 0x0000007d0e8a7211 */ /* 0x000fe200078808ff */
[----:B------:R-:W-:Y:S01]  /*1db0*/  IMAD R21, R30, 0x8, R19 ;  /* 0x000000081e157824 */ /* 0x000fe200078e0213 */
[-C--:B------:R-:W-:Y:S01]  /*1dc0*/  LEA.HI.X.SX32 R141, R12, R25.reuse, 0x1, P3 ;  /* 0x000000190c8d7211 */ /* 0x080fe200018f0eff */
[C---:B------:R-:W-:Y:S01]  /*1dd0*/  IMAD R16, R11.reuse, 0x2, R4 ;  /* 0x000000020b107824 */ /* 0x040fe200078e0204 */
[----:B------:R-:W-:Y:S01]  /*1de0*/  LEA.HI.X.SX32 R139, R14, R25, 0x1, P4 ;  /* 0x000000190e8b7211 */ /* 0x000fe200020f0eff */
[----:B------:R-:W-:Y:S01]  /*1df0*/  IMAD R23, R30, 0x8, R21 ;  /* 0x000000081e177824 */ /* 0x000fe200078e0215 */
[-C--:B------:R-:W-:Y:S01]  /*1e00*/  LEA R136, P2, R4, R125.reuse, 0x1 ;  /* 0x0000007d04887211 */ /* 0x080fe200078408ff */
[C---:B------:R-:W-:Y:S01]  /*1e10*/  IMAD R8, R11.reuse, 0x2, R16 ;  /* 0x000000020b087824 */ /* 0x040fe200078e0210 */
[----:B------:R-:W-:Y:S01]  /*1e20*/  LEA R134, P3, R16, R125, 0x1 ;  /* 0x0000007d10867211 */ /* 0x000fe200078608ff */
[----:B------:R-:W-:Y:S01]  /*1e30*/  IMAD R24, R30, 0x8, R23 ;  /* 0x000000081e187824 */ /* 0x000fe200078e0217 */
[----:B------:R-:W-:Y:S01]  /*1e40*/  LEA.HI.X.SX32 R137, R4, R25, 0x1, P2 ;  /* 0x0000001904897211 */ /* 0x000fe200010f0eff */
[C---:B------:R-:W-:Y:S01]  /*1e50*/  IMAD R18, R11.reuse, 0x2, R8 ;  /* 0x000000020b127824 */ /* 0x040fe200078e0208 */
[----:B------:R-:W-:Y:S01]  /*1e60*/  LEA R132, P4, R8, R125, 0x1 ;  /* 0x0000007d08847211 */ /* 0x000fe200078808ff */
[----:B------:R-:W-:Y:S01]  /*1e70*/  USGXT.U32 UR4, UR4, 0xe ;  /* 0x0000000e0404789a */ /* 0x000fe20008000000 */
[-C--:B------:R-:W-:Y:S01]  /*1e80*/  LEA.HI.X.SX32 R135, R16, R25.reuse, 0x1, P3 ;  /* 0x0000001910877211 */ /* 0x080fe200018f0eff */
[C---:B------:R-:W-:Y:S01]  /*1e90*/  IMAD R12, R11.reuse, 0x2, R18 ;  /* 0x000000020b0c7824 */ /* 0x040fe200078e0212 */
[----:B------:R-:W-:Y:S01]  /*1ea0*/  LEA.HI.X.SX32 R133, R8, R25, 0x1, P4 ;  /* 0x0000001908857211 */ /* 0x000fe200020f0eff */
[----:B------:R-:W-:Y:S01]  /*1eb0*/  UIADD3 UR10, UP0, UR4, 0x2, URZ ;  /* 0x00000002040a7890 */ /* 0x000fe2000ff1e03f */
[-C--:B------:R-:W-:Y:S01]  /*1ec0*/  LEA R130, P2, R18, R125.reuse, 0x1 ;  /* 0x0000007d12827211 */ /* 0x080fe200078408ff */
[----:B------:R-:W-:Y:S01]  /*1ed0*/  IMAD R14, R11, 0x2, R12 ;  /* 0x000000020b0e7824 */ /* 0x000fe200078e020c */
[-C--:B------:R-:W-:Y:S01]  /*1ee0*/  LEA R128, P3, R12, R125.reuse, 0x1 ;  /* 0x0000007d0c807211 */ /* 0x080fe200078608ff */
[----:B------:R-:W-:Y:S01]  /*1ef0*/  UMOV UR5, URZ ;  /* 0x0000003f00057c82 */ /* 0x000fe20008000000 */
[----:B------:R-:W-:Y:S01]  /*1f00*/  LEA R120, P1, R13, R26, 0x1 ;  /* 0x0000001a0d787211 */ /* 0x000fe200078208ff */
[----:B------:R-:W-:Y:S01]  /*1f10*/  IMAD R3, R11, 0x2, R14 ;  /* 0x000000020b037824 */ /* 0x000fe200078e020e */
[----:B------:R-:W-:Y:S01]  /*1f20*/  LEA R126, P4, R14, R125, 0x1 ;  /* 0x0000007d0e7e7211 */ /* 0x000fe200078808ff */
[----:B------:R-:W-:Y:S01]  /*1f30*/  UIADD3.X UR11, UR5, 0x40000040, URZ, UP0, !UPT ;  /* 0x40000040050b7890 */ /* 0x000fe200087fe43f */
[----:B------:R-:W-:-:S02]  /*1f40*/  LEA.HI.X.SX32 R131, R18, R25, 0x1, P2 ;  /* 0x0000001912837211 */ /* 0x000fc400010f0eff */
[----:B------:R-:W-:Y:S02]  /*1f50*/  CS2R R46, SRZ ;  /* 0x00000000002e7805 */ /* 0x000fe4000001ff00 */
[----:B------:R-:W-:Y:S02]  /*1f60*/  LEA R124, P5, R3, R125, 0x1 ;  /* 0x0000007d037c7211 */ /* 0x000fe400078a08ff */
[----:B------:R-:W-:Y:S02]  /*1f70*/  CS2R R48, SRZ ;  /* 0x0000000000307805 */ /* 0x000fe4000001ff00 */
[-C--:B------:R-:W-:Y:S02]  /*1f80*/  LEA R122, P0, R15, R26.reuse, 0x1 ;  /* 0x0000001a0f7a7211 */ /* 0x080fe400078008ff */
[----:B------:R-:W-:Y:S02]  /*1f90*/  CS2R R50, SRZ ;  /* 0x0000000000327805 */ /* 0x000fe4000001ff00 */
[----:B------:R-:W-:Y:S01]  /*1fa0*/  LEA.HI.X.SX32 R125, R3, R25, 0x1, P5 ;  /* 0x00000019037d7211 */ /* 0x000fe200028f0eff */
[----:B------:R-:W-:Y:S01]  /*1fb0*/  IMAD R3, R30, 0x8, R24 ;  /* 0x000000081e037824 */ /* 0x000fe200078e0218 */
[----:B------:R-:W-:-:S02]  /*1fc0*/  LEA R118, P2, R17, R26, 0x1 ;  /* 0x0000001a11767211 */ /* 0x000fc400078408ff */
[----:B------:R-:W-:Y:S02]  /*1fd0*/  CS2R R52, SRZ ;  /* 0x0000000000347805 */ /* 0x000fe4000001ff00 */
[----:B------:R-:W-:Y:S01]  /*1fe0*/  LEA.HI.X.SX32 R121, R13, R28, 0x1, P1 ;  /* 0x0000001c0d797211 */ /* 0x000fe200008f0eff */
[----:B------:R-:W-:Y:S01]  /*1ff0*/  IMAD R4, R30, 0x8, R3 ;  /* 0x000000081e047824 */ /* 0x000fe200078e0203 */
[----:B------:R-:W-:Y:S02]  /*2000*/  LEA R114, P1, R21, R26, 0x1 ;  /* 0x0000001a15727211 */ /* 0x000fe400078208ff */
[----:B------:R-:W-:Y:S02]  /*2010*/  CS2R R54, SRZ ;  /* 0x0000000000367805 */ /* 0x000fe4000001ff00 */
[----:B------:R-:W-:Y:S01]  /*2020*/  LEA.HI.X.SX32 R129, R12, R25, 0x1, P3 ;  /* 0x000000190c817211 */ /* 0x000fe200018f0eff */
[----:B------:R-:W-:Y:S01]  /*2030*/  IMAD R7, R30, 0x8, R4 ;  /* 0x000000081e077824 */ /* 0x000fe200078e0204 */
[----:B------:R-:W-:-:S02]  /*2040*/  LEA.HI.X.SX32 R123, R15, R28, 0x1, P0 ;  /* 0x0000001c0f7b7211 */ /* 0x000fc400000f0eff */
[----:B------:R-:W-:Y:S02]  /*2050*/  CS2R R56, SRZ ;  /* 0x0000000000387805 */ /* 0x000fe4000001ff00 */
[----:B------:R-:W-:Y:S01]  /*2060*/  LEA.HI.X.SX32 R119, R17, R28, 0x1, P2 ;  /* 0x0000001c11777211 */ /* 0x000fe200010f0eff */
[C---:B------:R-:W-:Y:S01]  /*2070*/  IMAD R8, R30.reuse, 0x8, R7 ;  /* 0x000000081e087824 */ /* 0x040fe200078e0207 */
[-C--:B------:R-:W-:Y:S02]  /*2080*/  LEA R116, P0, R19, R26.reuse, 0x1 ;  /* 0x0000001a13747211 */ /* 0x080fe400078008ff */
[----:B------:R-:W-:Y:S02]  /*2090*/  CS2R R58, SRZ ;  /* 0x00000000003a7805 */ /* 0x000fe4000001ff00 */
[----:B------:R-:W-:Y:S01]  /*20a0*/  LEA R112, P2, R23, R26, 0x1 ;  /* 0x0000001a17707211 */ /* 0x000fe200078408ff */
[----:B------:R-:W-:Y:S01]  /*20b0*/  IMAD R12, R30, 0x8, R8 ;  /* 0x000000081e0c7824 */ /* 0x000fe200078e0208 */
[----:B------:R-:W-:-:S02]  /*20c0*/  LEA.HI.X.SX32 R115, R21, R28, 0x1, P1 ;  /* 0x0000001c15737211 */ /* 0x000fc400008f0eff */
[----:B------:R-:W-:Y:S02]  /*20d0*/  CS2R R60, SRZ ;  /* 0x00000000003c7805 */ /* 0x000fe4000001ff00 */
[----:B------:R-:W-:Y:S01]  /*20e0*/  LEA R108, P1, R3, R26, 0x1 ;  /* 0x0000001a036c7211 */ /* 0x000fe200078208ff */
[----:B------:R-:W-:Y:S01]  /*20f0*/  IMAD R13, R30, 0x8, R12 ;  /* 0x000000081e0d7824 */ /* 0x000fe200078e020c */
[-C--:B------:R-:W-:Y:S02]  /*2100*/  LEA.HI.X.SX32 R117, R19, R28.reuse, 0x1, P0 ;  /* 0x0000001c13757211 */ /* 0x080fe400000f0eff */
[----:B------:R-:W-:Y:S02]  /*2110*/  CS2R R62, SRZ ;  /* 0x00000000003e7805 */ /* 0x000fe4000001ff00 */
[----:B------:R-:W-:Y:S02]  /*2120*/  LEA.HI.X.SX32 R113, R23, R28, 0x1, P2 ;  /* 0x0000001c17717211 */ /* 0x000fe400010f0eff */
[----:B------:R-:W-:-:S02]  /*2130*/  CS2R R64, SRZ ;  /* 0x0000000000407805 */ /* 0x000fc4000001ff00 */
[-C--:B------:R-:W-:Y:S02]  /*2140*/  LEA R110, P0, R24, R26.reuse, 0x1 ;  /* 0x0000001a186e7211 */ /* 0x080fe400078008ff */
[----:B------:R-:W-:Y:S02]  /*2150*/  CS2R R66, SRZ ;  /* 0x0000000000427805 */ /* 0x000fe4000001ff00 */
[----:B------:R-:W-:Y:S02]  /*2160*/  LEA R106, P2, R4, R26, 0x1 ;  /* 0x0000001a046a7211 */ /* 0x000fe400078408ff */
[----:B------:R-:W-:Y:S02]  /*2170*/  CS2R R68, SRZ ;  /* 0x0000000000447805 */ /* 0x000fe4000001ff00 */
[-C--:B------:R-:W-:Y:S01]  /*2180*/  LEA.HI.X.SX32 R109, R3, R28.reuse, 0x1, P1 ;  /* 0x0000001c036d7211 */ /* 0x080fe200008f0eff */
[----:B------:R-:W-:Y:S01]  /*2190*/  IMAD R3, R30, 0x8, R13 ;  /* 0x000000081e037824 */ /* 0x000fe200078e020d */
[----:B------:R-:W-:-:S02]  /*21a0*/  LEA.HI.X.SX32 R111, R24, R28, 0x1, P0 ;  /* 0x0000001c186f7211 */ /* 0x000fc400000f0eff */
[----:B------:R-:W-:Y:S02]  /*21b0*/  CS2R R70, SRZ ;  /* 0x0000000000467805 */ /* 0x000fe4000001ff00 */
[----:B------:R-:W-:Y:S01]  /*21c0*/  LEA.HI.X.SX32 R107, R4, R28, 0x1, P2 ;  /* 0x0000001c046b7211 */ /* 0x000fe200010f0eff */
[----:B------:R-:W-:Y:S01]  /*21d0*/  IMAD R4, R30, 0x8, R3 ;  /* 0x000000081e047824 */ /* 0x000fe200078e0203 */
[-C--:B------:R-:W-:Y:S02]  /*21e0*/  LEA R104, P0, R7, R26.reuse, 0x1 ;  /* 0x0000001a07687211 */ /* 0x080fe400078008ff */
[----:B------:R-:W-:Y:S02]  /*21f0*/  CS2R R72, SRZ ;  /* 0x0000000000487805 */ /* 0x000fe4000001ff00 */
[----:B------:R-:W-:Y:S02]  /*2200*/  LEA R22, P1, R8, R26, 0x1 ;  /* 0x0000001a08167211 */ /* 0x000fe400078208ff */
[----:B------:R-:W-:-:S02]  /*2210*/  CS2R R74, SRZ ;  /* 0x00000000004a7805 */ /* 0x000fc4000001ff00 */
[----:B------:R-:W-:Y:S01]  /*2220*/  LEA.HI.X.SX32 R105, R7, R28, 0x1, P0 ;  /* 0x0000001c07697211 */ /* 0x000fe200000f0eff */
[----:B------:R-:W-:Y:S01]  /*2230*/  IMAD R7, R30, 0x8, R4 ;  /* 0x000000081e077824 */ /* 0x000fe200078e0204 */
[----:B------:R-:W-:Y:S02]  /*2240*/  LEA R20, P2, R12, R26, 0x1 ;  /* 0x0000001a0c147211 */ /* 0x000fe400078408ff */
[----:B------:R-:W-:Y:S02]  /*2250*/  CS2R R30, SRZ ;  /* 0x00000000001e7805 */ /* 0x000fe4000001ff00 */
[----:B------:R-:W-:Y:S02]  /*2260*/  LEA.HI.X.SX32 R127, R14, R25, 0x1, P4 ;  /* 0x000000190e7f7211 */ /* 0x000fe400020f0eff */
[----:B------:R-:W-:Y:S02]  /*2270*/  CS2R R24, SRZ ;  /* 0x0000000000187805 */ /* 0x000fe4000001ff00 */
[----:B------:R-:W-:-:S02]  /*2280*/  LEA.HI.X.SX32 R23, R8, R28, 0x1, P1 ;  /* 0x0000001c08177211 */ /* 0x000fc400008f0eff */
[----:B------:R-:W-:Y:S02]  /*2290*/  CS2R R76, SRZ ;  /* 0x00000000004c7805 */ /* 0x000fe4000001ff00 */
[----:B------:R-:W-:Y:S02]  /*22a0*/  LEA.HI.X.SX32 R21, R12, R28, 0x1, P2 ;  /* 0x0000001c0c157211 */ /* 0x000fe400010f0eff */
[----:B------:R-:W-:Y:S02]  /*22b0*/  CS2R R78, SRZ ;  /* 0x00000000004e7805 */ /* 0x000fe4000001ff00 */
[-C--:B------:R-:W-:Y:S02]  /*22c0*/  LEA R18, P0, R13, R26.reuse, 0x1 ;  /* 0x0000001a0d127211 */ /* 0x080fe400078008ff */
[----:B------:R-:W-:Y:S02]  /*22d0*/  CS2R R80, SRZ ;  /* 0x0000000000507805 */ /* 0x000fe4000001ff00 */
[----:B------:R-:W-:-:S02]  /*22e0*/  LEA R16, P1, R3, R26, 0x1 ;  /* 0x0000001a03107211 */ /* 0x000fc400078208ff */
[----:B------:R-:W-:Y:S02]  /*22f0*/  CS2R R82, SRZ ;  /* 0x0000000000527805 */ /* 0x000fe4000001ff00 */
[-C--:B------:R-:W-:Y:S02]  /*2300*/  LEA R14, P2, R4, R26.reuse, 0x1 ;  /* 0x0000001a040e7211 */ /* 0x080fe400078408ff */
[----:B------:R-:W-:Y:S02]  /*2310*/  CS2R R84, SRZ ;  /* 0x0000000000547805 */ /* 0x000fe4000001ff00 */
[----:B------:R-:W-:Y:S02]  /*2320*/  LEA R12, P3, R7, R26, 0x1 ;  /* 0x0000001a070c7211 */ /* 0x000fe400078608ff */
[----:B------:R-:W-:Y:S02]  /*2330*/  CS2R R26, SRZ ;  /* 0x00000000001a7805 */ /* 0x000fe4000001ff00 */
[----:B------:R-:W-:-:S02]  /*2340*/  LEA.HI.X.SX32 R19, R13, R28, 0x1, P0 ;  /* 0x0000001c0d137211 */ /* 0x000fc400000f0eff */
[----:B------:R-:W-:Y:S02]  /*2350*/  CS2R R86, SRZ ;  /* 0x0000000000567805 */ /* 0x000fe4000001ff00 */
[-C--:B------:R-:W-:Y:S01]  /*2360*/  LEA.HI.X.SX32 R17, R3, R28.reuse, 0x1, P1 ;  /* 0x0000001c03117211 */ /* 0x080fe200008f0eff */
[----:B------:R-:W-:Y:S01]  /*2370*/  UMOV UR22, 0xfffffffe ;  /* 0xfffffffe00167882 */ /* 0x000fe20000000000 */
[-C--:B------:R-:W-:Y:S01]  /*2380*/  LEA.HI.X.SX32 R15, R4, R28.reuse, 0x1, P2 ;  /* 0x0000001c040f7211 */ /* 0x080fe200010f0eff */
[----:B------:R-:W-:Y:S01]  /*2390*/  UMOV UR23, 0x7fffffdf ;  /* 0x7fffffdf00177882 */ /* 0x000fe20000000000 */
[----:B------:R-:W-:Y:S01]  /*23a0*/  LEA.HI.X.SX32 R13, R7, R28, 0x1, P3 ;  /* 0x0000001c070d7211 */ /* 0x000fe200018f0eff */
[----:B------:R-:W-:Y:S01]  /*23b0*/  IMAD.MOV.U32 R7, RZ, RZ, 0x3f800000 ;  /* 0x3f800000ff077424 */ /* 0x000fe200078e00ff */
[----:B------:R-:W-:Y:S02]  /*23c0*/  CS2R R28, SRZ ;  /* 0x00000000001c7805 */ /* 0x000fe4000001ff00 */
[C---:B------:R-:W-:Y:S01]  /*23d0*/  LOP3.LUT R161, R157.reuse, 0x20, RZ, 0x3c, !PT ;  /* 0x000000209da17812 */ /* 0x040fe200078e3cff */
[----:B------:R-:W-:Y:S01]  /*23e0*/  UMOV UR6, URZ ;  /* 0x0000003f00067c82 */ /* 0x000fe20008000000 */
[C---:B------:R-:W-:Y:S01]  /*23f0*/  LOP3.LUT R160, R157.reuse, 0x40, RZ, 0x3c, !PT ;  /* 0x000000409da07812 */ /* 0x040fe200078e3cff */
[----:B------:R-:W-:Y:S01]  /*2400*/  UIADD3.64 UR22, UR4, -UR22, URZ ;  /* 0x8000001604167297 */ /* 0x000fe2000fffe03f */
[----:B------:R-:W-:Y:S01]  /*2410*/  LOP3.LUT R158, R157, 0x60, RZ, 0x3c, !PT ;  /* 0x000000609d9e7812 */ /* 0x000fe200078e3cff */
[----:B------:R-:W-:Y:S01]  /*2420*/  UIADD3.64 UR26, UR10, 0x2, URZ ;  /* 0x000000020a1a7897 */ /* 0x000fe2000fffe03f */
[----:B------:R-:W-:Y:S01]  /*2430*/  LOP3.LUT R8, R162, 0x8, RZ, 0xfc, !PT ;  /* 0x00000008a2087812 */ /* 0x000fe200078efcff */
[----:B------:R-:W-:-:S02]  /*2440*/  UIADD3.64 UR30, UR10, 0x4, URZ ;  /* 0x000000040a1e7897 */ /* 0x000fc4000fffe03f */
[----:B------:R-:W-:Y:S02]  /*2450*/  UIADD3.64 UR34, UR10, 0xfe, URZ ;  /* 0x000000fe0a227897 */ /* 0x000fe4000fffe03f */
[----:B------:R-:W-:Y:S02]  /*2460*/  UIADD3.64 UR38, UR10, 0x100, URZ ;  /* 0x000001000a267897 */ /* 0x000fe4000fffe03f */
[----:B------:R-:W-:Y:S02]  /*2470*/  UIADD3.64 UR42, UR10, 0x102, URZ ;  /* 0x000001020a2a7897 */ /* 0x000fe4000fffe03f */
[----:B------:R-:W-:Y:S01]  /*2480*/  UIADD3.64 UR14, UR10, 0x104, URZ ;  /* 0x000001040a0e7897 */ /* 0x000fe2000fffe03f */
[----:B------:R-:W-:Y:S01]  /*2490*/  UMOV UR7, URZ ;  /* 0x0000003f00077c82 */ /* 0x000fe20008000000 */
[----:B------:R-:W-:-:S10]  /*24a0*/  ULDC UR46, c[0x0][0x238] ;  /* 0x00008e00002e7ab9 */ /* 0x000fd40000000800 */
.L_x_1:
[----:B------:R-:W-:-:S04]  /*24b0*/  IMAD.WIDE R88, R163, 0x2, R154 ;  /* 0x00000002a3587825 */ /* 0x000fc800078e029a */
[C---:B------:R-:W-:Y:S01]  /*24c0*/  IMAD.WIDE R90, R163.reuse, 0x2, R152 ;  /* 0x00000002a35a7825 */ /* 0x040fe200078e0298 */
[----:B------:R0:W2:Y:S03]  /*24d0*/  LDG.E.U16 R4, desc[UR44][R88.64] ;  /* 0x0000002c58047981 */ /* 0x0000a6000c1e1500 */
[C---:B------:R-:W-:Y:S01]  /*24e0*/  IMAD.WIDE R92, R163.reuse, 0x2, R150 ;  /* 0x00000002a35c7825 */ /* 0x040fe200078e0296 */
[----:B------:R1:W3:Y:S03]  /*24f0*/  LDG.E.U16 R176, desc[UR44][R90.64] ;  /* 0x0000002c5ab07981 */ /* 0x0002e6000c1e1500 */
[C---:B------:R-:W-:Y:S01]  /*2500*/  IMAD.WIDE R94, R163.reuse, 0x2, R146 ;  /* 0x00000002a35e7825 */ /* 0x040fe200078e0292 */
[----:B------:R4:W5:Y:S03]  /*2510*/  LDG.E.U16 R3, desc[UR44][R92.64] ;  /* 0x0000002c5c037981 */ /* 0x000966000c1e1500 */
[C---:B------:R-:W-:Y:S01]  /*2520*/  IMAD.WIDE R100, R163.reuse, 0x2, R138 ;  /* 0x00000002a3647825 */ /* 0x040fe200078e028a */
[----:B------:R4:W3:Y:S03]  /*2530*/  LDG.E.U16 R178, desc[UR44][R94.64] ;  /* 0x0000002c5eb27981 */ /* 0x0008e6000c1e1500 */
[----:B------:R-:W-:-:S02]  /*2540*/  IMAD.WIDE R170, R163, 0x2, R130 ;  /* 0x00000002a3aa7825 */ /* 0x000fc400078e0282 */
[----:B------:R-:W5:Y:S02]  /*2550*/  LDG.E.U16 R100, desc[UR44][R100.64] ;  /* 0x0000002c64647981 */ /* 0x000f64000c1e1500 */
[C---:B------:R-:W-:Y:S02]  /*2560*/  IMAD.WIDE R96, R163.reuse, 0x2, R144 ;  /* 0x00000002a3607825 */ /* 0x040fe400078e0290 */
[----:B------:R-:W5:Y:S02]  /*2570*/  LDG.E.U16 R170, desc[UR44][R170.64] ;  /* 0x0000002caaaa7981 */ /* 0x000f64000c1e1500 */
[C---:B------:R-:W-:Y:S02]  /*2580*/  IMAD.WIDE R102, R163.reuse, 0x2, R136 ;  /* 0x00000002a3667825 */ /* 0x040fe400078e0288 */
[----:B------:R-:W5:Y:S02]  /*2590*/  LDG.E.U16 R96, desc[UR44][R96.64] ;  /* 0x0000002c60607981 */ /* 0x000f64000c1e1500 */
        /* <DEDUP_REMOVED lines=8> */
[C---:B0-----:R-:W-:Y:S02]  /*2620*/  IMAD.WIDE R88, R163.reuse, 0x2, R148 ;  /* 0x00000002a3587825 */ /* 0x041fe400078e0294 */
[----:B------:R-:W5:Y:S02]  /*2630*/  LDG.E.U16 R175, desc[UR44][R174.64] ;  /* 0x0000002caeaf7981 */ /* 0x000f64000c1e1500 */
[C---:B-1----:R-:W-:Y:S02]  /*2640*/  IMAD.WIDE R90, R163.reuse, 0x2, R140 ;  /* 0x00000002a35a7825 */ /* 0x042fe400078e028c */
[----:B------:R-:W5:Y:S02]  /*2650*/  LDG.E.U16 R167, desc[UR44][R88.64] ;  /* 0x0000002c58a77981 */ /* 0x000f64000c1e1500 */
[----:B----4-:R-:W-:-:S02]  /*2660*/  IMAD.WIDE R92, R163, 0x2, R132 ;  /* 0x00000002a35c7825 */ /* 0x010fc400078e0284 */
[----:B------:R-:W4:Y:S02]  /*2670*/  LDG.E.U16 R177, desc[UR44][R90.64] ;  /* 0x0000002c5ab17981 */ /* 0x000f24000c1e1500 */
[----:B------:R-:W-:Y:S02]  /*2680*/  IMAD.WIDE R94, R163, 0x2, R124 ;  /* 0x00000002a35e7825 */ /* 0x000fe400078e027c */
[----:B------:R-:W4:Y:S04]  /*2690*/  LDG.E.U16 R179, desc[UR44][R92.64] ;  /* 0x0000002c5cb37981 */ /* 0x000f28000c1e1500 */
[----:B------:R-:W4:Y:S01]  /*26a0*/  LDG.E.U16 R181, desc[UR44][R94.64] ;  /* 0x0000002c5eb57981 */ /* 0x000f22000c1e1500 */
[----:B------:R-:W-:Y:S01]  /*26b0*/  BAR.SYNC.DEFER_BLOCKING 0x0 ;  /* 0x0000000000007b1d */ /* 0x000fe20000010000 */
[----:B------:R-:W-:-:S04]  /*26c0*/  USHF.L.U32 UR8, UR47, 0x8, URZ ;  /* 0x000000082f087899 */ /* 0x000fc8000800063f */
[----:B------:R-:W-:-:S04]  /*26d0*/  ULOP3.LUT UR8, UR8, 0x400, URZ, 0xc0, !UPT ;  /* 0x0000040008087892 */ /* 0x000fc8000f8ec03f */
[----:B------:R-:W-:-:S04]  /*26e0*/  ULEA.HI UR8, UR21, UR8, URZ, 0x1c ;  /* 0x0000000815087291 */ /* 0x000fc8000f8fe03f */
[----:B------:R-:W-:Y:S01]  /*26f0*/  ULOP3.LUT UR16, UR8, 0x3fff, URZ, 0xc0, !UPT ;  /* 0x00003fff08107892 */ /* 0x000fe2000f8ec03f */
[----:B------:R-:W-:Y:S01]  /*2700*/  UMOV UR18, UR4 ;  /* 0x0000000400127c82 */ /* 0x000fe20008000000 */
[----:B------:R-:W-:Y:S01]  /*2710*/  UMOV UR19, 0x40000040 ;  /* 0x4000004000137882 */ /* 0x000fe20000000000 */
[----:B------:R-:W-:Y:S01]  /*2720*/  UMOV UR17, 0x40000040 ;  /* 0x4000004000117882 */ /* 0x000fe20000000000 */
[----:B------:R-:W-:Y:S01]  /*2730*/  UMOV UR8, URZ ;  /* 0x0000003f00087c82 */ /* 0x000fe20008000000 */
[----:B--2---:R-:W-:Y:S04]  /*2740*/  STS.U16 [R157+UR21+0x8000], R4 ;  /* 0x008000049d007988 */ /* 0x004fe80008000415 */
[----:B---3--:R-:W-:Y:S04]  /*2750*/  STS.U16 [R157+UR21+0x8400], R178 ;  /* 0x008400b29d007988 */ /* 0x008fe80008000415 */
[----:B-----5:R-:W-:Y:S04]  /*2760*/  STS.U16 [R157+UR21+0x8800], R100 ;  /* 0x008800649d007988 */ /* 0x020fe80008000415 */
[----:B------:R-:W-:Y:S04]  /*2770*/  STS.U16 [R157+UR21+0x8c00], R170 ;  /* 0x008c00aa9d007988 */ /* 0x000fe80008000415 */
[----:B------:R-:W-:Y:S04]  /*2780*/  STS.U16 [R161+UR21+0x8100], R176 ;  /* 0x008100b0a1007988 */ /* 0x000fe80008000415 */
[----:B------:R-:W-:Y:S04]  /*2790*/  STS.U16 [R161+UR21+0x8500], R96 ;  /* 0x00850060a1007988 */ /* 0x000fe80008000415 */
[----:B------:R-:W-:Y:S04]  /*27a0*/  STS.U16 [R161+UR21+0x8900], R102 ;  /* 0x00890066a1007988 */ /* 0x000fe80008000415 */
[----:B------:R-:W-:Y:S04]  /*27b0*/  STS.U16 [R161+UR21+0x8d00], R172 ;  /* 0x008d00aca1007988 */ /* 0x000fe80008000415 */
[----:B------:R-:W-:Y:S04]  /*27c0*/  STS.U16 [R160+UR21+0x8200], R3 ;  /* 0x00820003a0007988 */ /* 0x000fe80008000415 */
[----:B------:R0:W-:Y:S04]  /*27d0*/  STS.U16 [R160+UR21+0x8600], R99 ;  /* 0x00860063a0007988 */ /* 0x0001e80008000415 */
[----:B------:R-:W-:Y:S04]  /*27e0*/  STS.U16 [R160+UR21+0x8a00], R169 ;  /* 0x008a00a9a0007988 */ /* 0x000fe80008000415 */
[----:B------:R1:W-:Y:S04]  /*27f0*/  STS.U16 [R160+UR21+0x8e00], R175 ;  /* 0x008e00afa0007988 */ /* 0x0003e80008000415 */
[----:B------:R2:W-:Y:S04]  /*2800*/  STS.U16 [R158+UR21+0x8300], R167 ;  /* 0x008300a79e007988 */ /* 0x0005e80008000415 */
[----:B----4-:R3:W-:Y:S04]  /*2810*/  STS.U16 [R158+UR21+0x8700], R177 ;  /* 0x008700b19e007988 */ /* 0x0107e80008000415 */
[----:B------:R4:W-:Y:S04]  /*2820*/  STS.U16 [R158+UR21+0x8b00], R179 ;  /* 0x008b00b39e007988 */ /* 0x0009e80008000415 */
[----:B------:R5:W-:Y:S01]  /*2830*/  STS.U16 [R158+UR21+0x8f00], R181 ;  /* 0x008f00b59e007988 */ /* 0x000be20008000415 */
[----:B------:R0:W-:Y:S06]  /*2840*/  MEMBAR.ALL.CTA ;  /* 0x0000000000007992 */ /* 0x0001ec0000008000 */
[----:B0-----:R-:W0:Y:S02]  /*2850*/  FENCE.VIEW.ASYNC.S ;  /* 0x00000000000073c6 */ /* 0x001e240000000000 */
[----:B0-----:R-:W-:Y:S06]  /*2860*/  BAR.SYNC.DEFER_BLOCKING 0x0 ;  /* 0x0000000000007b1d */ /* 0x001fec0000010000 */
[----:B------:R-:W-:-:S06]  /*2870*/  WARPGROUP.ARRIVE ;  /* 0x00000000000079c5 */ /* 0x000fcc0000000000 */
[----:B------:R-:W-:Y:S01]  /*2880*/  HGMMA.64x32x16.F32 R88, gdesc[UR16].tnspA, RZ, !UPT ;  /* 0x20600000105879f0 */ /* 0x000fe2000c7008ff */
[----:B------:R-:W-:-:S04]  /*2890*/  UIADD3 UR16, UP0, UR16, 0x80, URZ ;  /* 0x0000008010107890 */ /* 0x000fc8000ff1e03f */
[----:B------:R-:W-:-:S03]  /*28a0*/  UIADD3.X UR9, UR8, 0x40000040, URZ, UP0, !UPT ;  /* 0x4000004008097890 */ /* 0x000fc600087fe43f */
[----:B------:R-:W-:-:S06]  /*28b0*/  UMOV UR8, UR16 ;  /* 0x0000001000087c82 */ /* 0x000fcc0008000000 */
[----:B------:R-:W-:Y:S01]  /*28c0*/  HGMMA.64x32x16.F32 R88, gdesc[UR8].tnspA, R88 ;  /* 0x20600000085879f0 */ /* 0x000fe20008700858 */
[----:B------:R-:W-:Y:S02]  /*28d0*/  UIADD3.64 UR24, UR8, 0x80, URZ ;  /* 0x0000008008187897 */ /* 0x000fe4000fffe03f */
[----:B------:R-:W-:-:S07]  /*28e0*/  UIADD3.64 UR28, UR8, 0x100, URZ ;  /* 0x00000100081c7897 */ /* 0x000fce000fffe03f */
[----:B------:R-:W-:Y:S01]  /*28f0*/  HGMMA.64x32x16.F32 R88, gdesc[UR24].tnspA, R88 ;  /* 0x20600000185879f0 */ /* 0x000fe20008700858 */
[----:B------:R-:W-:-:S03]  /*2900*/  UIADD3.64 UR32, UR8, 0x180, URZ ;  /* 0x0000018008207897 */ /* 0x000fc6000fffe03f */
[----:B------:R-:W-:Y:S01]  /*2910*/  HGMMA.64x32x16.F32 R88, gdesc[UR28].tnspA, R88 ;  /* 0x206000001c5879f0 */ /* 0x000fe20008700858 */
[----:B------:R-:W-:-:S05]  /*2920*/  UIADD3.64 UR36, UR8, 0x200, URZ ;  /* 0x0000020008247897 */ /* 0x000fca000fffe03f */
[----:B------:R-:W-:Y:S01]  /*2930*/  HGMMA.64x32x16.F32 R88, gdesc[UR32].tnspA, R88 ;  /* 0x20600000205879f0 */ /* 0x000fe20008700858 */
[----:B------:R-:W-:-:S04]  /*2940*/  IMAD.WIDE R172, R159, 0x2, R122 ;  /* 0x000000029fac7825 */ /* 0x000fc800078e027a */
[C---:B-1----:R-:W-:Y:S01]  /*2950*/  IMAD.WIDE R174, R159.reuse, 0x2, R120 ;  /* 0x000000029fae7825 */ /* 0x042fe200078e0278 */
[----:B------:R-:W5:Y:S03]  /*2960*/  LDG.E.U16 R3, desc[UR44][R172.64] ;  /* 0x0000002cac037981 */ /* 0x000f66000c1e1500 */
[C---:B------:R-:W-:Y:S01]  /*2970*/  IMAD.WIDE R168, R159.reuse, 0x2, R118 ;  /* 0x000000029fa87825 */ /* 0x040fe200078e0276 */
[----:B--2---:R-:W2:Y:S03]  /*2980*/  LDG.E.U16 R167, desc[UR44][R174.64] ;  /* 0x0000002caea77981 */ /* 0x004ea6000c1e1500 */
[C---:B------:R-:W-:Y:S02]  /*2990*/  IMAD.WIDE R170, R159.reuse, 0x2, R116 ;  /* 0x000000029faa7825 */ /* 0x040fe400078e0274 */
[----:B------:R0:W2:Y:S02]  /*29a0*/  LDG.E.U16 R169, desc[UR44][R168.64] ;  /* 0x0000002ca8a97981 */ /* 0x0000a4000c1e1500 */
[----:B------:R-:W-:-:S02]  /*29b0*/  IMAD.WIDE R184, R159, 0x2, R114 ;  /* 0x000000029fb87825 */ /* 0x000fc400078e0272 */
[----:B------:R-:W2:Y:S02]  /*29c0*/  LDG.E.U16 R171, desc[UR44][R170.64] ;  /* 0x0000002caaab7981 */ /* 0x000ea4000c1e1500 */
[C---:B------:R-:W-:Y:S02]  /*29d0*/  IMAD.WIDE R186, R159.reuse, 0x2, R112 ;  /* 0x000000029fba7825 */ /* 0x040fe400078e0270 */
[----:B------:R-:W2:Y:S02]  /*29e0*/  LDG.E.U16 R173, desc[UR44][R184.64] ;  /* 0x0000002cb8ad7981 */ /* 0x000ea4000c1e1500 */
[C---:B---3--:R-:W-:Y:S02]  /*29f0*/  IMAD.WIDE R176, R159.reuse, 0x2, R110 ;  /* 0x000000029fb07825 */ /* 0x048fe400078e026e */
[----:B------:R-:W3:Y:S02]  /*2a00*/  LDG.E.U16 R175, desc[UR44][R186.64] ;  /* 0x0000002cbaaf7981 */ /* 0x000ee4000c1e1500 */
[----:B----4-:R-:W-:-:S02]  /*2a10*/  IMAD.WIDE R178, R159, 0x2, R108 ;  /* 0x000000029fb27825 */ /* 0x010fc400078e026c */
[----:B------:R-:W4:Y:S02]  /*2a20*/  LDG.E.U16 R177, desc[UR44][R176.64] ;  /* 0x0000002cb0b17981 */ /* 0x000f24000c1e1500 */
[C---:B-----5:R-:W-:Y:S02]  /*2a30*/  IMAD.WIDE R180, R159.reuse, 0x2, R106 ;  /* 0x000000029fb47825 */ /* 0x060fe400078e026a */
[----:B------:R1:W5:Y:S02]  /*2a40*/  LDG.E.U16 R179, desc[UR44][R178.64] ;  /* 0x0000002cb2b37981 */ /* 0x000364000c1e1500 */
        /* <DEDUP_REMOVED lines=9> */
[----:B------:R1:W5:Y:S02]  /*2ae0*/  LDG.E.U16 R185, desc[UR44][R196.64] ;  /* 0x0000002cc4b97981 */ /* 0x000364000c1e1500 */
[C---:B------:R-:W-:Y:S02]  /*2af0*/  IMAD.WIDE R200, R159.reuse, 0x2, R18 ;  /* 0x000000029fc87825 */ /* 0x040fe400078e0212 */
[----:B------:R1:W5:Y:S01]  /*2b00*/  LDG.E.U16 R187, desc[UR44][R198.64] ;  /* 0x0000002cc6bb7981 */ /* 0x000362000c1e1500 */
[----:B------:R-:W-:Y:S01]  /*2b10*/  HGMMA.64x32x16.F32 R88, gdesc[UR36].tnspA, R88 ;  /* 0x20600000245879f0 */ /* 0x000fe20008700858 */
[----:B------:R-:W-:Y:S02]  /*2b20*/  IMAD.WIDE R202, R159, 0x2, R16 ;  /* 0x000000029fca7825 */ /* 0x000fe400078e0210 */
[----:B------:R1:W5:Y:S04]  /*2b30*/  LDG.E.U16 R189, desc[UR44][R200.64] ;  /* 0x0000002cc8bd7981 */ /* 0x000368000c1e1500 */
[----:B------:R1:W5:Y:S01]  /*2b40*/  LDG.E.U16 R191, desc[UR44][R202.64] ;  /* 0x0000002ccabf7981 */ /* 0x000362000c1e1500 */
[----:B------:R-:W-:-:S09]  /*2b50*/  UIADD3.64 UR40, UR8, 0x280, URZ ;  /* 0x0000028008287897 */ /* 0x000fd2000fffe03f */
[----:B------:R-:W-:Y:S01]  /*2b60*/  HGMMA.64x32x16.F32 R88, gdesc[UR40].tnspA, R88 ;  /* 0x20600000285879f0 */ /* 0x000fe20008700858 */
[----:B------:R-:W-:Y:S01]  /*2b70*/  UIADD3.64 UR12, UR8, 0x300, URZ ;  /* 0x00000300080c7897 */ /* 0x000fe2000fffe03f */
[----:B------:R-:W-:-:S08]  /*2b80*/  IADD3 R215, P1, R190, UR6, RZ ;  /* 0x00000006bed77c10 */ /* 0x000fd0000ff3e0ff */
[----:B------:R-:W-:Y:S01]  /*2b90*/  HGMMA.64x32x16.F32 R88, gdesc[UR12].tnspA, R88, gsb0 ;  /* 0x206000000c5879f0 */ /* 0x000fe20008000858 */
[----:B0-----:R-:W-:Y:S01]  /*2ba0*/  IMAD.X R168, RZ, RZ, UR7, P1 ;  /* 0x00000007ffa87e24 */ /* 0x001fe200088e06ff */
[CC--:B------:R-:W-:Y:S02]  /*2bb0*/  ISETP.GT.U32.AND P4, PT, R215.reuse, R8.reuse, PT ;  /* 0x00000008d700720c */ /* 0x0c0fe40003f84070 */
[C---:B------:R-:W-:Y:S02]  /*2bc0*/  ISETP.GE.U32.AND P0, PT, R215.reuse, R8, PT ;  /* 0x00000008d700720c */ /* 0x040fe40003f06070 */
[C---:B------:R-:W-:Y:S02]  /*2bd0*/  IADD3 R213, P5, R215.reuse, 0x9, RZ ;  /* 0x00000009d7d57810 */ /* 0x040fe40007fbe0ff */
[C---:B------:R-:W-:Y:S02]  /*2be0*/  IADD3 R207, P1, R215.reuse, 0x10, RZ ;  /* 0x00000010d7cf7810 */ /* 0x040fe40007f3e0ff */
[----:B------:R-:W-:-:S02]  /*2bf0*/  ISETP.GT.U32.AND P6, PT, R215, R162, PT ;  /* 0x000000a2d700720c */ /* 0x000fc40003fc4070 */
[C---:B------:R-:W-:Y:S02]  /*2c00*/  ISETP.GT.U32.AND.EX P4, PT, R168.reuse, RZ, PT, P4 ;  /* 0x000000ffa800720c */ /* 0x040fe40003f84140 */
[C---:B------:R-:W-:Y:S01]  /*2c10*/  ISETP.GE.U32.AND.EX P0, PT, R168.reuse, RZ, PT, P0 ;  /* 0x000000ffa800720c */ /* 0x040fe20003f06100 */
[--C-:B-1----:R-:W-:Y:S01]  /*2c20*/  IMAD.X R178, RZ, RZ, R168.reuse, P5 ;  /* 0x000000ffffb27224 */ /* 0x102fe200028e06a8 */
[----:B------:R-:W-:Y:S01]  /*2c30*/  IADD3 R211, P2, R215, 0x11, RZ ;  /* 0x00000011d7d37810 */ /* 0x000fe20007f5e0ff */
[--C-:B------:R-:W-:Y:S01]  /*2c40*/  IMAD.X R176, RZ, RZ, R168.reuse, P1 ;  /* 0x000000ffffb07224 */ /* 0x100fe200008e06a8 */
[----:B------:R-:W-:Y:S02]  /*2c50*/  ISETP.GT.U32.AND P1, PT, R213, R8, PT ;  /* 0x00000008d500720c */ /* 0x000fe40003f24070 */
[----:B------:R-:W-:Y:S01]  /*2c60*/  ISETP.GT.U32.AND.EX P6, PT, R168, RZ, PT, P6 ;  /* 0x000000ffa800720c */ /* 0x000fe20003fc4160 */
[----:B------:R-:W-:Y:S01]  /*2c70*/  IMAD.X R174, RZ, RZ, R168, P2 ;  /* 0x000000ffffae7224 */ /* 0x000fe200010e06a8 */
[----:B------:R-:W-:-:S02]  /*2c80*/  IADD3 R209, P3, R215, 0x18, RZ ;  /* 0x00000018d7d17810 */ /* 0x000fc40007f7e0ff */
[-C--:B------:R-:W-:Y:S02]  /*2c90*/  ISETP.GT.U32.AND P2, PT, R207, R8.reuse, PT ;  /* 0x00000008cf00720c */ /* 0x080fe40003f44070 */
[----:B------:R-:W-:Y:S01]  /*2ca0*/  ISETP.GT.U32.AND.EX P1, PT, R178, RZ, PT, P1 ;  /* 0x000000ffb200720c */ /* 0x000fe20003f24110 */
[----:B------:R-:W-:Y:S01]  /*2cb0*/  IMAD.X R172, RZ, RZ, R168, P3 ;  /* 0x000000ffffac7224 */ /* 0x000fe200018e06a8 */
[----:B------:R-:W-:Y:S02]  /*2cc0*/  ISETP.GT.U32.AND P3, PT, R211, R8, PT ;  /* 0x00000008d300720c */ /* 0x000fe40003f64070 */
[----:B------:R-:W-:Y:S02]  /*2cd0*/  ISETP.GT.U32.AND.EX P2, PT, R176, RZ, PT, P2 ;  /* 0x000000ffb000720c */ /* 0x000fe40003f44120 */
[----:B------:R-:W-:Y:S02]  /*2ce0*/  IADD3 R205, P5, R215, 0x19, RZ ;  /* 0x00000019d7cd7810 */ /* 0x000fe40007fbe0ff */
[----:B------:R-:W-:-:S03]  /*2cf0*/  ISETP.GT.U32.AND.EX P3, PT, R174, RZ, PT, P3 ;  /* 0x000000ffae00720c */ /* 0x000fc60003f64130 */
[----:B------:R-:W-:Y:S01]  /*2d00*/  IMAD.X R170, RZ, RZ, R168, P5 ;  /* 0x000000ffffaa7224 */ /* 0x000fe200028e06a8 */
[----:B------:R-:W-:Y:S01]  /*2d10*/  ISETP.GT.U32.AND P5, PT, R205, R8, PT ;  /* 0x00000008cd00720c */ /* 0x000fe20003fa4070 */
[----:B------:R-:W-:Y:S02]  /*2d20*/  WARPGROUP.DEPBAR.LE gsb0, 0x0 ;  /* 0x00008000000079c5 */ /* 0x000fe40000010000 */
[----:B------:R-:W-:Y:S01]  /*2d30*/  FMUL R90, R90, UR46 ;  /* 0x0000002e5a5a7c20 */ /* 0x000fe20008400000 */
[----:B------:R-:W-:Y:S01]  /*2d40*/  FMUL R91, R91, UR46 ;  /* 0x0000002e5b5b7c20 */ /* 0x000fe20008400000 */
[----:B------:R-:W-:Y:S01]  /*2d50*/  FMUL R94, R94, UR46 ;  /* 0x0000002e5e5e7c20 */ /* 0x000fe20008400000 */
[----:B------:R-:W-:Y:S01]  /*2d60*/  ISETP.GT.U32.AND.EX P5, PT, R170, RZ, PT, P5 ;  /* 0x000000ffaa00720c */ /* 0x000fe20003fa4150 */
[----:B------:R-:W-:Y:S01]  /*2d70*/  BAR.SYNC.DEFER_BLOCKING 0x0 ;  /* 0x0000000000007b1d */ /* 0x000fe20000010000 */
[----:B------:R-:W-:Y:S02]  /*2d80*/  FSEL R197, R90, -INF , !P4 ;  /* 0xff8000005ac57808 */ /* 0x000fe40006000000 */
[----:B------:R-:W-:Y:S01]  /*2d90*/  FSEL R91, R91, -INF , !P0 ;  /* 0xff8000005b5b7808 */ /* 0x000fe20004000000 */
[----:B------:R-:W-:Y:S01]  /*2da0*/  FMUL R95, R95, UR46 ;  /* 0x0000002e5f5f7c20 */ /* 0x000fe20008400000 */
[----:B------:R-:W-:-:S02]  /*2db0*/  FSEL R199, R94, -INF , !P6 ;  /* 0xff8000005ec77808 */ /* 0x000fc40007000000 */
[----:B------:R-:W-:Y:S01]  /*2dc0*/  FMNMX R4, R197, R91, !PT ;  /* 0x0000005bc5047209 */ /* 0x000fe20007800000 */
[----:B------:R-:W-:Y:S01]  /*2dd0*/  FMUL R98, R98, UR46 ;  /* 0x0000002e62627c20 */ /* 0x000fe20008400000 */
[----:B------:R-:W-:Y:S02]  /*2de0*/  FSEL R95, R95, -INF , !P1 ;  /* 0xff8000005f5f7808 */ /* 0x000fe40004800000 */
[----:B------:R-:W-:Y:S01]  /*2df0*/  FMNMX R4, R199, R4, !PT ;  /* 0x00000004c7047209 */ /* 0x000fe20007800000 */
[----:B------:R-:W-:Y:S01]  /*2e00*/  FMUL R99, R99, UR46 ;  /* 0x0000002e63637c20 */ /* 0x000fe20008400000 */
[----:B------:R-:W-:Y:S02]  /*2e10*/  ISETP.GT.U32.AND P4, PT, R209, R8, PT ;  /* 0x00000008d100720c */ /* 0x000fe40003f84070 */
[----:B------:R-:W-:Y:S02]  /*2e20*/  FSEL R201, R98, -INF , !P2 ;  /* 0xff80000062c97808 */ /* 0x000fe40005000000 */
[----:B------:R-:W-:Y:S01]  /*2e30*/  FMNMX R4, R95, R4, !PT ;  /* 0x000000045f047209 */ /* 0x000fe20007800000 */
[----:B------:R-:W-:Y:S01]  /*2e40*/  FMUL R102, R102, UR46 ;  /* 0x0000002e66667c20 */ /* 0x000fe20008400000 */
[----:B------:R-:W-:-:S02]  /*2e50*/  ISETP.GT.U32.AND.EX P4, PT, R172, RZ, PT, P4 ;  /* 0x000000ffac00720c */ /* 0x000fc40003f84140 */
[----:B------:R-:W-:Y:S02]  /*2e60*/  FSEL R99, R99, -INF , !P3 ;  /* 0xff80000063637808 */ /* 0x000fe40005800000 */
[----:B------:R-:W-:Y:S01]  /*2e70*/  FMNMX R4, R201, R4, !PT ;  /* 0x00000004c9047209 */ /* 0x000fe20007800000 */
[----:B------:R-:W-:Y:S01]  /*2e80*/  FMUL R103, R103, UR46 ;  /* 0x0000002e67677c20 */ /* 0x000fe20008400000 */
[----:B------:R-:W-:Y:S02]  /*2e90*/  FSEL R203, R102, -INF , !P4 ;  /* 0xff80000066cb7808 */ /* 0x000fe40006000000 */
[----:B------:R-:W-:Y:S02]  /*2ea0*/  FMNMX R4, R99, R4, !PT ;  /* 0x0000000463047209 */ /* 0x000fe40007800000 */
[----:B------:R-:W-:Y:S02]  /*2eb0*/  FSEL R103, R103, -INF , !P5 ;  /* 0xff80000067677808 */ /* 0x000fe40006800000 */
[----:B------:R-:W-:-:S04]  /*2ec0*/  FMNMX R4, R203, R4, !PT ;  /* 0x00000004cb047209 */ /* 0x000fc80007800000 */
[----:B------:R-:W-:Y:S02]  /*2ed0*/  FMNMX R4, R103, R4, !PT ;  /* 0x0000000467047209 */ /* 0x000fe40007800000 */
[----:B------:R-:W-:-:S03]  /*2ee0*/  ISETP.GT.U32.AND P0, PT, R207, R162, PT ;  /* 0x000000a2cf00720c */ /* 0x000fc60003f04070 */
[----:B------:R-:W0:Y:S01]  /*2ef0*/  SHFL.BFLY PT, R207, R4, 0x2, 0x1f ;  /* 0x0c401f0004cf7f89 */ /* 0x000e2200000e0000 */
[-C--:B------:R-:W-:Y:S02]  /*2f00*/  ISETP.GT.U32.AND P5, PT, R213, R162.reuse, PT ;  /* 0x000000a2d500720c */ /* 0x080fe40003fa4070 */
[C---:B------:R-:W-:Y:S02]  /*2f10*/  IADD3 R213, P2, R215.reuse, 0x8, RZ ;  /* 0x00000008d7d57810 */ /* 0x040fe40007f5e0ff */
[-C--:B------:R-:W-:Y:S01]  /*2f20*/  ISETP.GE.U32.AND P1, PT, R215, R162.reuse, PT ;  /* 0x000000a2d700720c */ /* 0x080fe20003f26070 */
[----:B------:R-:W-:Y:S01]  /*2f30*/  FMUL R88, R88, UR46 ;  /* 0x0000002e58587c20 */ /* 0x000fe20008400000 */
[----:B------:R-:W-:Y:S01]  /*2f40*/  FMUL R89, R89, UR46 ;  /* 0x0000002e59597c20 */ /* 0x000fe20008400000 */
[----:B------:R-:W-:Y:S01]  /*2f50*/  IMAD.X R90, RZ, RZ, R168, P2 ;  /* 0x000000ffff5a7224 */ /* 0x000fe200010e06a8 */
[----:B------:R-:W-:Y:S02]  /*2f60*/  ISETP.GT.U32.AND P2, PT, R213, R162, PT ;  /* 0x000000a2d500720c */ /* 0x000fe40003f44070 */
[----:B------:R-:W-:Y:S01]  /*2f70*/  ISETP.GE.U32.AND.EX P1, PT, R168, RZ, PT, P1 ;  /* 0x000000ffa800720c */ /* 0x000fe20003f26110 */
[----:B------:R-:W-:Y:S01]  /*2f80*/  FMUL R92, R92, UR46 ;  /* 0x0000002e5c5c7c20 */ /* 0x000fe20008400000 */
[----:B------:R-:W-:-:S02]  /*2f90*/  FSEL R88, R88, -INF , !P6 ;  /* 0xff80000058587808 */ /* 0x000fc40007000000 */
[----:B------:R-:W-:Y:S02]  /*2fa0*/  ISETP.GT.U32.AND.EX P2, PT, R90, RZ, PT, P2 ;  /* 0x000000ff5a00720c */ /* 0x000fe40003f44120 */
[----:B------:R-:W-:Y:S01]  /*2fb0*/  FSEL R89, R89, -INF , !P1 ;  /* 0xff80000059597808 */ /* 0x000fe20004800000 */
[----:B------:R-:W-:Y:S01]  /*2fc0*/  FMUL R93, R93, UR46 ;  /* 0x0000002e5d5d7c20 */ /* 0x000fe20008400000 */
[-C--:B------:R-:W-:Y:S02]  /*2fd0*/  ISETP.GT.U32.AND P6, PT, R205, R162.reuse, PT ;  /* 0x000000a2cd00720c */ /* 0x080fe40003fc4070 */
[----:B------:R-:W-:Y:S02]  /*2fe0*/  ISETP.GT.U32.AND.EX P5, PT, R178, RZ, PT, P5 ;  /* 0x000000ffb200720c */ /* 0x000fe40003fa4150 */
[----:B------:R-:W-:Y:S02]  /*2ff0*/  FSEL R92, R92, -INF , !P2 ;  /* 0xff8000005c5c7808 */ /* 0x000fe40005000000 */
[----:B------:R-:W-:Y:S01]  /*3000*/  FMNMX R205, R88, R89, !PT ;  /* 0x0000005958cd7209 */ /* 0x000fe20007800000 */
[----:B------:R-:W-:Y:S01]  /*3010*/  FMUL R96, R96, UR46 ;  /* 0x0000002e60607c20 */ /* 0x000fe20008400000 */
[----:B------:R-:W-:-:S02]  /*3020*/  ISETP.GT.U32.AND P4, PT, R211, R162, PT ;  /* 0x000000a2d300720c */ /* 0x000fc40003f84070 */
[----:B------:R-:W-:Y:S02]  /*3030*/  ISETP.GT.U32.AND.EX P0, PT, R176, RZ, PT, P0 ;  /* 0x000000ffb000720c */ /* 0x000fe40003f04100 */
[----:B------:R-:W-:Y:S02]  /*3040*/  FSEL R93, R93, -INF , !P5 ;  /* 0xff8000005d5d7808 */ /* 0x000fe40006800000 */
[----:B------:R-:W-:Y:S01]  /*3050*/  FMNMX R90, R92, R205, !PT ;  /* 0x000000cd5c5a7209 */ /* 0x000fe20007800000 */
[----:B------:R-:W-:Y:S01]  /*3060*/  FMUL R97, R97, UR46 ;  /* 0x0000002e61617c20 */ /* 0x000fe20008400000 */
[----:B0-----:R-:W-:Y:S02]  /*3070*/  FMNMX R207, R4, R207, !PT ;  /* 0x000000cf04cf7209 */ /* 0x001fe40007800000 */
[----:B------:R-:W-:Y:S02]  /*3080*/  ISETP.GT.U32.AND P3, PT, R209, R162, PT ;  /* 0x000000a2d100720c */ /* 0x000fe40003f64070 */
[----:B------:R-:W-:-:S02]  /*3090*/  ISETP.GT.U32.AND.EX P4, PT, R174, RZ, PT, P4 ;  /* 0x000000ffae00720c */ /* 0x000fc40003f84140 */
[----:B------:R-:W-:Y:S02]  /*30a0*/  FSEL R4, R96, -INF , !P0 ;  /* 0xff80000060047808 */ /* 0x000fe40004000000 */
[----:B------:R-:W-:Y:S01]  /*30b0*/  FMNMX R205, R93, R90, !PT ;  /* 0x0000005a5dcd7209 */ /* 0x000fe20007800000 */
[----:B------:R-:W-:Y:S01]  /*30c0*/  FMUL R100, R100, UR46 ;  /* 0x0000002e64647c20 */ /* 0x000fe20008400000 */
[----:B------:R-:W-:Y:S02]  /*30d0*/  ISETP.GT.U32.AND.EX P3, PT, R172, RZ, PT, P3 ;  /* 0x000000ffac00720c */ /* 0x000fe40003f64130 */
[----:B------:R-:W-:Y:S02]  /*30e0*/  FSEL R97, R97, -INF , !P4 ;  /* 0xff80000061617808 */ /* 0x000fe40006000000 */
[----:B------:R-:W-:Y:S01]  /*30f0*/  FMNMX R90, R4, R205, !PT ;  /* 0x000000cd045a7209 */ /* 0x000fe20007800000 */
[----:B------:R-:W-:Y:S01]  /*3100*/  FMUL R101, R101, UR46 ;  /* 0x0000002e65657c20 */ /* 0x000fe20008400000 */
[----:B------:R-:W-:-:S02]  /*3110*/  ISETP.GT.U32.AND.EX P6, PT, R170, RZ, PT, P6 ;  /* 0x000000ffaa00720c */ /* 0x000fc40003fc4160 */
[----:B------:R-:W-:Y:S02]  /*3120*/  FSEL R100, R100, -INF , !P3 ;  /* 0xff80000064647808 */ /* 0x000fe40005800000 */
[----:B------:R-:W-:Y:S02]  /*3130*/  FMNMX R205, R97, R90, !PT ;  /* 0x0000005a61cd7209 */ /* 0x000fe40007800000 */
[----:B------:R-:W-:Y:S02]  /*3140*/  FSEL R101, R101, -INF , !P6 ;  /* 0xff80000065657808 */ /* 0x000fe40007000000 */
[----:B------:R-:W-:-:S04]  /*3150*/  FMNMX R90, R100, R205, !PT ;  /* 0x000000cd645a7209 */ /* 0x000fc80007800000 */
[----:B------:R-:W-:-:S05]  /*3160*/  FMNMX R90, R101, R90, !PT ;  /* 0x0000005a655a7209 */ /* 0x000fca0007800000 */
[----:B------:R-:W0:Y:S04]  /*3170*/  SHFL.BFLY PT, R205, R90, 0x2, 0x1f ;  /* 0x0c401f005acd7f89 */ /* 0x000e2800000e0000 */
[----:B------:R-:W1:Y:S01]  /*3180*/  SHFL.BFLY PT, R94, R207, 0x1, 0x1f ;  /* 0x0c201f00cf5e7f89 */ /* 0x000e6200000e0000 */
[----:B0-----:R-:W-:-:S05]  /*3190*/  FMNMX R205, R90, R205, !PT ;  /* 0x000000cd5acd7209 */ /* 0x001fca0007800000 */
[----:B------:R-:W0:Y:S04]  /*31a0*/  SHFL.BFLY PT, R90, R205, 0x1, 0x1f ;  /* 0x0c201f00cd5a7f89 */ /* 0x000e2800000e0000 */
[----:B------:R0:W-:Y:S04]  /*31b0*/  STS.U16 [R10+UR21+0x8000], R3 ;  /* 0x008000030a007988 */ /* 0x0001e80008000415 */
[----:B--2---:R-:W-:Y:S04]  /*31c0*/  STS.U16 [R10+UR21+0x8200], R167 ;  /* 0x008200a70a007988 */ /* 0x004fe80008000415 */
[----:B------:R-:W-:Y:S04]  /*31d0*/  STS.U16 [R10+UR21+0x8400], R169 ;  /* 0x008400a90a007988 */ /* 0x000fe80008000415 */
[----:B------:R-:W-:Y:S04]  /*31e0*/  STS.U16 [R10+UR21+0x8600], R171 ;  /* 0x008600ab0a007988 */ /* 0x000fe80008000415 */
[----:B------:R-:W-:Y:S04]  /*31f0*/  STS.U16 [R10+UR21+0x8800], R173 ;  /* 0x008800ad0a007988 */ /* 0x000fe80008000415 */
[----:B---3--:R-:W-:Y:S04]  /*3200*/  STS.U16 [R10+UR21+0x8a00], R175 ;  /* 0x008a00af0a007988 */ /* 0x008fe80008000415 */
[----:B----4-:R-:W-:Y:S04]  /*3210*/  STS.U16 [R10+UR21+0x8c00], R177 ;  /* 0x008c00b10a007988 */ /* 0x010fe80008000415 */
[----:B-----5:R-:W-:Y:S04]  /*3220*/  STS.U16 [R10+UR21+0x8e00], R179 ;  /* 0x008e00b30a007988 */ /* 0x020fe80008000415 */
[----:B------:R-:W-:Y:S04]  /*3230*/  STS.U16 [R10+UR21+0x9000], R181 ;  /* 0x009000b50a007988 */ /* 0x000fe80008000415 */
[----:B------:R-:W-:Y:S04]  /*3240*/  STS.U16 [R10+UR21+0x9200], R183 ;  /* 0x009200b70a007988 */ /* 0x000fe80008000415 */
[----:B------:R-:W-:Y:S04]  /*3250*/  STS.U16 [R10+UR21+0x9400], R185 ;  /* 0x009400b90a007988 */ /* 0x000fe80008000415 */
[----:B------:R-:W-:Y:S04]  /*3260*/  STS.U16 [R10+UR21+0x9600], R187 ;  /* 0x009600bb0a007988 */ /* 0x000fe80008000415 */
[----:B------:R-:W-:Y:S04]  /*3270*/  STS.U16 [R10+UR21+0x9800], R189 ;  /* 0x009800bd0a007988 */ /* 0x000fe80008000415 */
[----:B------:R-:W-:Y:S04]  /*3280*/  STS.U16 [R10+UR21+0x9a00], R191 ;  /* 0x009a00bf0a007988 */ /* 0x000fe80008000415 */
[----:B------:R-:W-:Y:S04]  /*3290*/  STS.U16 [R10+UR21+0x9c00], R193 ;  /* 0x009c00c10a007988 */ /* 0x000fe80008000415 */
[----:B------:R-:W-:Y:S01]  /*32a0*/  STS.U16 [R10+UR21+0x9e00], R195 ;  /* 0x009e00c30a007988 */ /* 0x000fe20008000415 */
[----:B------:R2:W-:Y:S06]  /*32b0*/  MEMBAR.ALL.CTA ;  /* 0x0000000000007992 */ /* 0x0005ec0000008000 */
[----:B--2---:R-:W2:Y:S01]  /*32c0*/  FENCE.VIEW.ASYNC.S ;  /* 0x00000000000073c6 */ /* 0x004ea20000000000 */
[----:B-1----:R-:W-:-:S02]  /*32d0*/  FMNMX R94, R207, R94, !PT ;  /* 0x0000005ecf5e7209 */ /* 0x002fc40007800000 */
[----:B0-----:R-:W-:Y:S02]  /*32e0*/  FMNMX R205, R205, R90, !PT ;  /* 0x0000005acdcd7209 */ /* 0x001fe40007800000 */
[----:B------:R-:W-:Y:S02]  /*32f0*/  FMNMX R96, R94, R165, !PT ;  /* 0x000000a55e607209 */ /* 0x000fe40007800000 */
[----:B------:R-:W-:-:S03]  /*3300*/  FMNMX R205, R205, R164, !PT ;  /* 0x000000a4cdcd7209 */ /* 0x000fc60007800000 */
[--C-:B------:R-:W-:Y:S01]  /*3310*/  FADD R197, R197, -R96.reuse ;  /* 0x80000060c5c57221 */ /* 0x100fe20000000000 */
[--C-:B------:R-:W-:Y:S01]  /*3320*/  FADD R199, R199, -R96.reuse ;  /* 0x80000060c7c77221 */ /* 0x100fe20000000000 */
[--C-:B------:R-:W-:Y:S01]  /*3330*/  FADD R201, R201, -R96.reuse ;  /* 0x80000060c9c97221 */ /* 0x100fe20000000000 */
[--C-:B------:R-:W-:Y:S01]  /*3340*/  FADD R99, R99, -R96.reuse ;  /* 0x8000006063637221 */ /* 0x100fe20000000000 */
[--C-:B------:R-:W-:Y:S01]  /*3350*/  FADD R203, R203, -R96.reuse ;  /* 0x80000060cbcb7221 */ /* 0x100fe20000000000 */
[----:B------:R-:W-:Y:S01]  /*3360*/  FADD R103, R103, -R96 ;  /* 0x8000006067677221 */ /* 0x000fe20000000000 */
[----:B------:R-:W-:Y:S01]  /*3370*/  FADD R90, -R96, R165 ;  /* 0x000000a5605a7221 */ /* 0x000fe20000000100 */
[--C-:B------:R-:W-:Y:S01]  /*3380*/  FADD R4, R4, -R205.reuse ;  /* 0x800000cd04047221 */ /* 0x100fe20000000000 */
[--C-:B------:R-:W-:Y:S01]  /*3390*/  FADD R97, R97, -R205.reuse ;  /* 0x800000cd61617221 */ /* 0x100fe20000000000 */
[--C-:B------:R-:W-:Y:S01]  /*33a0*/  FADD R100, R100, -R205.reuse ;  /* 0x800000cd64647221 */ /* 0x100fe20000000000 */
[--C-:B------:R-:W-:Y:S01]  /*33b0*/  FADD R101, R101, -R205.reuse ;  /* 0x800000cd65657221 */ /* 0x100fe20000000000 */
[----:B------:R-:W-:Y:S01]  /*33c0*/  FADD R3, -R205, R164 ;  /* 0x000000a4cd037221 */ /* 0x000fe20000000100 */
[--C-:B------:R-:W-:Y:S01]  /*33d0*/  FADD R91, R91, -R96.reuse ;  /* 0x800000605b5b7221 */ /* 0x100fe20000000000 */
[----:B------:R-:W-:Y:S01]  /*33e0*/  FADD R95, R95, -R96 ;  /* 0x800000605f5f7221 */ /* 0x000fe20000000000 */
[--C-:B------:R-:W-:Y:S01]  /*33f0*/  FADD R88, R88, -R205.reuse ;  /* 0x800000cd58587221 */ /* 0x100fe20000000000 */
[--C-:B------:R-:W-:Y:S01]  /*3400*/  FADD R89, R89, -R205.reuse ;  /* 0x800000cd59597221 */ /* 0x100fe20000000000 */
[--C-:B------:R-:W-:Y:S01]  /*3410*/  FADD R92, R92, -R205.reuse ;  /* 0x800000cd5c5c7221 */ /* 0x100fe20000000000 */
[----:B------:R-:W-:Y:S01]  /*3420*/  FADD R93, R93, -R205 ;  /* 0x800000cd5d5d7221 */ /* 0x000fe20000000000 */
[----:B------:R-:W-:Y:S01]  /*3430*/  FMUL R197, R197, 1.4426950216293334961 ;  /* 0x3fb8aa3bc5c57820 */ /* 0x000fe20000400000 */
        /* <DEDUP_REMOVED lines=17> */
[----:B------:R-:W0:Y:S08]  /*3550*/  MUFU.EX2 R165, R90 ;  /* 0x0000005a00a57308 */ /* 0x000e300000000800 */
[----:B------:R-:W1:Y:S08]  /*3560*/  MUFU.EX2 R164, R3 ;  /* 0x0000000300a47308 */ /* 0x000e700000000800 */
[----:B------:R-:W-:Y:S08]  /*3570*/  MUFU.EX2 R172, R99 ;  /* 0x0000006300ac7308 */ /* 0x000ff00000000800 */
[----:B------:R-:W-:Y:S08]  /*3580*/  MUFU.EX2 R174, R103 ;  /* 0x0000006700ae7308 */ /* 0x000ff00000000800 */
[----:B------:R-:W-:Y:S08]  /*3590*/  MUFU.EX2 R197, R197 ;  /* 0x000000c500c57308 */ /* 0x000ff00000000800 */
[----:B------:R-:W3:Y:S08]  /*35a0*/  MUFU.EX2 R102, R91 ;  /* 0x0000005b00667308 */ /* 0x000ef00000000800 */
[----:B------:R-:W-:Y:S08]  /*35b0*/  MUFU.EX2 R199, R199 ;  /* 0x000000c700c77308 */ /* 0x000ff00000000800 */
[----:B------:R-:W4:Y:S08]  /*35c0*/  MUFU.EX2 R170, R95 ;  /* 0x0000005f00aa7308 */ /* 0x000f300000000800 */
[----:B------:R-:W-:Y:S08]  /*35d0*/  MUFU.EX2 R201, R201 ;  /* 0x000000c900c97308 */ /* 0x000ff00000000800 */
[----:B------:R-:W-:Y:S08]  /*35e0*/  MUFU.EX2 R203, R203 ;  /* 0x000000cb00cb7308 */ /* 0x000ff00000000800 */
[----:B------:R-:W-:Y:S08]  /*35f0*/  MUFU.EX2 R98, R88 ;  /* 0x0000005800627308 */ /* 0x000ff00000000800 */
[----:B------:R3:W5:Y:S08]  /*3600*/  MUFU.EX2 R99, R89 ;  /* 0x0000005900637308 */ /* 0x0007700000000800 */
[----:B------:R-:W-:Y:S08]  /*3610*/  MUFU.EX2 R103, R92 ;  /* 0x0000005c00677308 */ /* 0x000ff00000000800 */
[----:B------:R-:W2:Y:S08]  /*3620*/  MUFU.EX2 R168, R93 ;  /* 0x0000005d00a87308 */ /* 0x000eb00000000800 */
[----:B------:R-:W-:Y:S08]  /*3630*/  MUFU.EX2 R4, R4 ;  /* 0x0000000400047308 */ /* 0x000ff00000000800 */
[----:B------:R-:W2:Y:S08]  /*3640*/  MUFU.EX2 R97, R97 ;  /* 0x0000006100617308 */ /* 0x000eb00000000800 */
[----:B------:R-:W-:Y:S08]  /*3650*/  MUFU.EX2 R100, R100 ;  /* 0x0000006400647308 */ /* 0x000ff00000000800 */
[----:B------:R-:W2:Y:S01]  /*3660*/  MUFU.EX2 R101, R101 ;  /* 0x0000006500657308 */ /* 0x000ea20000000800 */
[-C--:B0-----:R-:W-:Y:S01]  /*3670*/  FMUL R26, R26, R165.reuse ;  /* 0x000000a51a1a7220 */ /* 0x081fe20000400000 */
[-C--:B------:R-:W-:Y:S01]  /*3680*/  FMUL R27, R27, R165.reuse ;  /* 0x000000a51b1b7220 */ /* 0x080fe20000400000 */
        /* <DEDUP_REMOVED lines=29> */
[----:B------:R-:W-:Y:S01]  /*3860*/  FMUL R87, R87, R165 ;  /* 0x000000a557577220 */ /* 0x000fe20000400000 */
[-C--:B-1----:R-:W-:Y:S01]  /*3870*/  FMUL R24, R24, R164.reuse ;  /* 0x000000a418187220 */ /* 0x082fe20000400000 */
        /* <DEDUP_REMOVED lines=31> */
[----:B---3--:R-:W-:-:S02]  /*3a70*/  F2FP.F16.F32.PACK_AB R89, R102, R197 ;  /* 0x000000c56659723e */ /* 0x008fc400000000ff */
[----:B----4-:R-:W-:Y:S02]  /*3a80*/  F2FP.F16.F32.PACK_AB R91, R170, R199 ;  /* 0x000000c7aa5b723e */ /* 0x010fe400000000ff */
[----:B-----5:R-:W-:Y:S02]  /*3a90*/  F2FP.F16.F32.PACK_AB R88, R99, R98 ;  /* 0x000000626358723e */ /* 0x020fe400000000ff */
[----:B--2---:R-:W-:Y:S02]  /*3aa0*/  F2FP.F16.F32.PACK_AB R90, R168, R103 ;  /* 0x00000067a85a723e */ /* 0x004fe400000000ff */
[----:B------:R-:W-:Y:S02]  /*3ab0*/  F2FP.F16.F32.PACK_AB R92, R97, R4 ;  /* 0x00000004615c723e */ /* 0x000fe400000000ff */
[----:B------:R-:W-:Y:S02]  /*3ac0*/  F2FP.F16.F32.PACK_AB R93, R172, R201 ;  /* 0x000000c9ac5d723e */ /* 0x000fe400000000ff */
[----:B------:R-:W-:-:S02]  /*3ad0*/  F2FP.F16.F32.PACK_AB R94, R101, R100 ;  /* 0x00000064655e723e */ /* 0x000fc400000000ff */
[----:B------:R-:W-:Y:S01]  /*3ae0*/  F2FP.F16.F32.PACK_AB R95, R174, R203 ;  /* 0x000000cbae5f723e */ /* 0x000fe200000000ff */
[----:B------:R-:W-:Y:S06]  /*3af0*/  BAR.SYNC.DEFER_BLOCKING 0x0 ;  /* 0x0000000000007b1d */ /* 0x000fec0000010000 */
[----:B------:R-:W-:Y:S01]  /*3b00*/  UMOV UR18, UR4 ;  /* 0x0000000400127c82 */ /* 0x000fe20008000000 */
[----:B------:R-:W-:Y:S01]  /*3b10*/  UMOV UR19, 0x80000020 ;  /* 0x8000002000137882 */ /* 0x000fe20000000000 */
[----:B------:R-:W-:-:S06]  /*3b20*/  WARPGROUP.ARRIVE ;  /* 0x00000000000079c5 */ /* 0x000fcc0000000000 */
[----:B------:R-:W-:Y:S01]  /*3b30*/  HGMMA.64x128x16.F32 R24, R88, gdesc[UR16], R24 ;  /* 0x01e0001058187df0 */ /* 0x000fe20008700818 */
[----:B------:R-:W-:Y:S01]  /*3b40*/  FADD R102, R197, R102 ;  /* 0x00000066c5667221 */ /* 0x000fe20000000000 */
[----:B------:R-:W-:-:S03]  /*3b50*/  FADD R98, R98, R99 ;  /* 0x0000006362627221 */ /* 0x000fc60000000000 */
        /* <DEDUP_REMOVED lines=11> */
[----:B------:R-:W-:-:S04]  /*3c10*/  FADD R100, R101, R100 ;  /* 0x0000006465647221 */ /* 0x000fc80000000000 */
[----:B------:R-:W0:Y:S04]  /*3c20*/  SHFL.BFLY PT, R4, R203, 0x2, 0x1f ;  /* 0x0c401f00cb047f89 */ /* 0x000e2800000e0000 */
[----:B------:R-:W1:Y:S01]  /*3c30*/  SHFL.BFLY PT, R3, R100, 0x2, 0x1f ;  /* 0x0c401f0064037f89 */ /* 0x000e6200000e0000 */
[----:B------:R-:W-:Y:S01]  /*3c40*/  HGMMA.64x128x16.F32 R24, R92, gdesc[UR20], R24, gsb0 ;  /* 0x01e000145c187df0 */ /* 0x000fe20008000818 */
[----:B0-----:R-:W-:Y:S01]  /*3c50*/  FADD R98, R203, R4 ;  /* 0x00000004cb627221 */ /* 0x001fe20000000000 */
[----:B-1----:R-:W-:Y:S01]  /*3c60*/  FADD R3, R100, R3 ;  /* 0x0000000364037221 */ /* 0x002fe20000000000 */
[----:B------:R-:W-:-:S03]  /*3c70*/  UIADD3 UR6, UP0, UR6, 0x20, URZ ;  /* 0x0000002006067890 */ /* 0x000fc6000ff1e03f */
[----:B------:R-:W0:Y:S01]  /*3c80*/  SHFL.BFLY PT, R97, R98, 0x1, 0x1f ;  /* 0x0c201f0062617f89 */ /* 0x000e2200000e0000 */
[----:B------:R-:W-:-:S03]  /*3c90*/  UIADD3.X UR7, URZ, UR7, URZ, UP0, !UPT ;  /* 0x000000073f077290 */ /* 0x000fc600087fe43f */
[----:B------:R-:W1:Y:S01]  /*3ca0*/  SHFL.BFLY PT, R4, R3, 0x1, 0x1f ;  /* 0x0c201f0003047f89 */ /* 0x000e6200000e0000 */
[----:B------:R-:W-:Y:S02]  /*3cb0*/  ISETP.LE.U32.AND P0, PT, R188, UR6, PT ;  /* 0x00000006bc007c0c */ /* 0x000fe4000bf03070 */
[----:B------:R-:W-:-:S05]  /*3cc0*/  IMAD.U32 R99, RZ, RZ, UR7 ;  /* 0x00000007ff637e24 */ /* 0x000fca000f8e00ff */
[----:B------:R-:W-:Y:S01]  /*3cd0*/  ISETP.GE.U32.AND.EX P0, PT, R99, RZ, PT, P0 ;  /* 0x000000ff6300720c */ /* 0x000fe20003f06100 */
[----:B------:R-:W-:Y:S02]  /*3ce0*/  IMAD R159, R9, 0x20, R159 ;  /* 0x00000020099f7824 */ /* 0x000fe400078e029f */
[----:B------:R-:W-:Y:S02]  /*3cf0*/  IMAD R163, R11, 0x20, R163 ;  /* 0x000000200ba37824 */ /* 0x000fe400078e02a3 */
[----:B0-----:R-:W-:Y:S01]  /*3d00*/  FADD R102, R98, R97 ;  /* 0x0000006162667221 */ /* 0x001fe20000000000 */
[----:B-1----:R-:W-:-:S03]  /*3d10*/  FADD R97, R3, R4 ;  /* 0x0000000403617221 */ /* 0x002fc60000000000 */
[----:B------:R-:W-:Y:S01]  /*3d20*/  FFMA R166, R165, R166, R102 ;  /* 0x000000a6a5a67223 */ /* 0x000fe20000000066 */
[----:B------:R-:W-:Y:S02]  /*3d30*/  IMAD.MOV.U32 R4, RZ, RZ, R205 ;  /* 0x000000ffff047224 */ /* 0x000fe400078e00cd */
[----:B------:R-:W-:Y:S01]  /*3d40*/  FFMA R7, R164, R7, R97 ;  /* 0x00000007a4077223 */ /* 0x000fe20000000061 */
[--C-:B------:R-:W-:Y:S02]  /*3d50*/  IMAD.MOV.U32 R3, RZ, RZ, R96.reuse ;  /* 0x000000ffff037224 */ /* 0x100fe400078e0060 */
[----:B------:R-:W-:Y:S02]  /*3d60*/  IMAD.MOV.U32 R164, RZ, RZ, R205 ;  /* 0x000000ffffa47224 */ /* 0x000fe400078e00cd */
[----:B------:R-:W-:Y:S01]  /*3d70*/  IMAD.MOV.U32 R165, RZ, RZ, R96 ;  /* 0x000000ffffa57224 */ /* 0x000fe200078e0060 */
[----:B------:R-:W-:Y:S02]  /*3d80*/  WARPGROUP.DEPBAR.LE gsb0, 0x0 ;  /* 0x00008000000079c5 */ /* 0x000fe40000010000 */
[----:B------:R-:W-:Y:S05]  /*3d90*/  @!P0 BRA `(.L_x_1) ;  /* 0xffffffe400c48947 */ /* 0x000fea000383ffff */
.L_x_0:
[----:B------:R-:W-:Y:S01]  /*3da0*/  FMUL R11, R82, 0.25 ;  /* 0x3e800000520b7820 */ /* 0x000fe20000400000 */
[----:B------:R-:W-:Y:S01]  /*3db0*/  FSETP.GT.AND P1, PT, |R166|, 8.50705917302346158658e+37, PT ;  /* 0x7e800000a600780b */ /* 0x000fe20003f24200 */
[----:B------:R-:W-:Y:S01]  /*3dc0*/  FMUL R13, R78, 0.25 ;  /* 0x3e8000004e0d7820 */ /* 0x000fe20000400000 */
[----:B------:R-:W-:Y:S01]  /*3dd0*/  FMUL R14, R71, 0.25 ;  /* 0x3e800000470e7820 */ /* 0x000fe20000400000 */
[----:B------:R-:W-:Y:S01]  /*3de0*/  FMUL R15, R70, 0.25 ;  /* 0x3e800000460f7820 */ /* 0x000fe20000400000 */
[----:B------:R-:W-:Y:S01]  /*3df0*/  FSEL R82, R11, R82, P1 ;  /* 0x000000520b527208 */ /* 0x000fe20000800000 */
[----:B------:R-:W-:Y:S01]  /*3e00*/  FMUL R16, R67, 0.25 ;  /* 0x3e80000043107820 */ /* 0x000fe20000400000 */
[----:B------:R-:W-:Y:S01]  /*3e10*/  FSEL R11, R13, R78, P1 ;  /* 0x0000004e0d0b7208 */ /* 0x000fe20000800000 */
[----:B------:R-:W-:Y:S01]  /*3e20*/  FMUL R13, R74, 0.25 ;  /* 0x3e8000004a0d7820 */ /* 0x000fe20000400000 */
[----:B------:R-:W-:Y:S01]  /*3e30*/  FMUL R17, R62, 0.25 ;  /* 0x3e8000003e117820 */ /* 0x000fe20000400000 */
[----:B------:R-:W-:Y:S01]  /*3e40*/  FSEL R70, R15, R70, P1 ;  /* 0x000000460f467208 */ /* 0x000fe20000800000 */
[----:B------:R-:W-:Y:S01]  /*3e50*/  FMUL R15, R66, 0.25 ;  /* 0x3e800000420f7820 */ /* 0x000fe20000400000 */
[----:B------:R-:W-:Y:S01]  /*3e60*/  FMUL R18, R59, 0.25 ;  /* 0x3e8000003b127820 */ /* 0x000fe20000400000 */
[----:B------:R-:W-:Y:S01]  /*3e70*/  FSEL R74, R13, R74, P1 ;  /* 0x0000004a0d4a7208 */ /* 0x000fe20000800000 */
[----:B------:R-:W-:Y:S01]  /*3e80*/  IMAD.MOV.U32 R132, RZ, RZ, R7 ;  /* 0x000000ffff847224 */ /* 0x000fe200078e0007 */
[----:B------:R-:W-:Y:S01]  /*3e90*/  FSEL R13, R14, R71, P1 ;  /* 0x000000470e0d7208 */ /* 0x000fe20000800000 */
[----:B------:R-:W-:Y:S01]  /*3ea0*/  FMUL R7, R84, 0.25 ;  /* 0x3e80000054077820 */ /* 0x000fe20000400000 */
        /* <DEDUP_REMOVED lines=34> */
[----:B------:R-:W-:Y:S01]  /*40d0*/  FSETP.GT.AND P2, PT, |R132|, 8.50705917302346158658e+37, PT ;  /* 0x7e8000008400780b */ /* 0x000fe20003f44200 */
        /* <DEDUP_REMOVED lines=61> */
[C---:B------:R-:W-:Y:S01]  /*44b0*/  LOP3.LUT R18, R6.reuse, 0x7, RZ, 0xc0, !PT ;  /* 0x0000000706127812 */ /* 0x040fe200078ec0ff */
[----:B------:R-:W-:Y:S01]  /*44c0*/  FMUL R10, R83, 0.25 ;  /* 0x3e800000530a7820 */ /* 0x000fe20000400000 */
[----:B------:R-:W-:Y:S01]  /*44d0*/  FSEL R183, R17, R28, P2 ;  /* 0x0000001c11b77208 */ /* 0x000fe20001000000 */
[----:B------:R-:W-:Y:S01]  /*44e0*/  IMAD.SHL.U32 R17, R6, 0x4, RZ ;  /* 0x0000000406117824 */ /* 0x000fe200078e00ff */
[----:B------:R-:W-:Y:S01]  /*44f0*/  FSEL R126, R19, R30, P1 ;  /* 0x0000001e137e7208 */ /* 0x000fe20000800000 */
[----:B------:R-:W-:Y:S01]  /*4500*/  FMUL R12, R79, 0.25 ;  /* 0x3e8000004f0c7820 */ /* 0x000fe20000400000 */
[----:B------:R-:W-:Y:S01]  /*4510*/  LEA R19, R18, UR21, 0x4 ;  /* 0x0000001512137c11 */ /* 0x000fe2000f8e20ff */
[----:B------:R-:W-:Y:S01]  /*4520*/  BAR.SYNC.DEFER_BLOCKING 0x0 ;  /* 0x0000000000007b1d */ /* 0x000fe20000010000 */
[----:B------:R-:W-:Y:S01]  /*4530*/  FSEL R167, R7, R40, P2 ;  /* 0x0000002807a77208 */ /* 0x000fe20001000000 */
[----:B------:R-:W-:Y:S01]  /*4540*/  FMUL R7, R32, 0.25 ;  /* 0x3e80000020077820 */ /* 0x000fe20000400000 */
[----:B------:R-:W-:Y:S01]  /*4550*/  FSEL R181, R16, R29, P2 ;  /* 0x0000001d10b57208 */ /* 0x000fe20001000000 */
[----:B------:R-:W-:Y:S01]  /*4560*/  FMUL R16, R25, 0.25 ;  /* 0x3e80000019107820 */ /* 0x000fe20000400000 */
[----:B------:R-:W-:Y:S01]  /*4570*/  LOP3.LUT R17, R17, 0x1c0, RZ, 0xc0, !PT ;  /* 0x000001c011117812 */ /* 0x000fe200078ec0ff */
[----:B------:R-:W-:Y:S01]  /*4580*/  IMAD R18, R18, -0x8, R19 ;  /* 0xfffffff812127824 */ /* 0x000fe200078e0213 */
[----:B------:R-:W-:Y:S01]  /*4590*/  FSEL R179, R7, R32, P2 ;  /* 0x0000002007b37208 */ /* 0x000fe20001000000 */
[----:B------:R-:W-:Y:S01]  /*45a0*/  FMUL R7, R24, 0.25 ;  /* 0x3e80000018077820 */ /* 0x000fe20000400000 */
[----:B------:R-:W-:Y:S01]  /*45b0*/  FSEL R187, R16, R25, P2 ;  /* 0x0000001910bb7208 */ /* 0x000fe20001000000 */
[----:B------:R-:W-:-:S02]  /*45c0*/  IMAD.IADD R25, R17, 0x1, R18 ;  /* 0x0000000111197824 */ /* 0x000fc400078e0212 */
[C---:B------:R-:W-:Y:S01]  /*45d0*/  FMUL R17, R166.reuse, 8388608 ;  /* 0x4b000000a6117820 */ /* 0x040fe20000400000 */
[----:B------:R-:W-:Y:S01]  /*45e0*/  FSETP.GEU.AND P4, PT, R166, 1.175494350822287508e-38, PT ;  /* 0x00800000a600780b */ /* 0x000fe20003f8e000 */
[----:B------:R-:W-:Y:S01]  /*45f0*/  IMAD.SHL.U32 R16, R6, 0x8, RZ ;  /* 0x0000000806107824 */ /* 0x000fe200078e00ff */
[----:B------:R-:W-:Y:S01]  /*4600*/  FSEL R189, R7, R24, P2 ;  /* 0x0000001807bd7208 */ /* 0x000fe20001000000 */
[C---:B------:R-:W-:Y:S01]  /*4610*/  FMUL R7, R132.reuse, 8388608 ;  /* 0x4b00000084077820 */ /* 0x040fe20000400000 */
[----:B------:R-:W-:Y:S01]  /*4620*/  FSETP.GEU.AND P3, PT, R132, 1.175494350822287508e-38, PT ;  /* 0x008000008400780b */ /* 0x000fe20003f6e000 */
[----:B------:R-:W0:Y:S01]  /*4630*/  LDC R102, c[0x0][0x278] ;  /* 0x00009e00ff667b82 */ /* 0x000e220000000800 */
[----:B------:R-:W-:Y:S01]  /*4640*/  FSEL R72, R17, R166, !P4 ;  /* 0x000000a611487208 */ /* 0x000fe20006000000 */
[----:B------:R-:W-:Y:S01]  /*4650*/  ULDC.64 UR4, c[0x0][0x270] ;  /* 0x00009c0000047ab9 */ /* 0x000fe20000000a00 */
[C---:B------:R-:W-:Y:S01]  /*4660*/  FSETP.GEU.AND P5, PT, |R166|.reuse, 1.175494350822287508e-38, PT ;  /* 0x00800000a600780b */ /* 0x040fe20003fae200 */
[----:B------:R-:W-:Y:S01]  /*4670*/  @P1 FMUL R166, R166, 0.25 ;  /* 0x3e800000a6a61820 */ /* 0x000fe20000400000 */
[----:B------:R-:W-:Y:S01]  /*4680*/  LOP3.LUT R48, R6, 0x8, RZ, 0xc0, !PT ;  /* 0x0000000806307812 */ /* 0x000fe200078ec0ff */
[----:B------:R-:W-:Y:S01]  /*4690*/  UIMAD UR4, UR20, UR4, URZ ;  /* 0x00000004140472a4 */ /* 0x000fe2000f8e023f */
[----:B------:R-:W-:Y:S01]  /*46a0*/  FSEL R191, R7, R132, !P3 ;  /* 0x0000008407bf7208 */ /* 0x000fe20005800000 */
[----:B------:R-:W-:Y:S01]  /*46b0*/  VIADD R7, R72, 0xc0cafb0d ;  /* 0xc0cafb0d48077836 */ /* 0x000fe20000000000 */
[----:B------:R-:W-:Y:S01]  /*46c0*/  FSEL R18, RZ, -23, P4 ;  /* 0xc1b80000ff127808 */ /* 0x000fe20002000000 */
[----:B------:R-:W-:Y:S01]  /*46d0*/  IMAD R17, R48, 0x100, R19 ;  /* 0x0000010030117824 */ /* 0x000fe200078e0213 */
[----:B------:R-:W-:Y:S01]  /*46e0*/  LOP3.LUT P0, RZ, R6, 0x80, RZ, 0xc0, !PT ;  /* 0x0000008006ff7812 */ /* 0x000fe2000780c0ff */
[----:B------:R-:W-:Y:S01]  /*46f0*/  VIADD R6, R191, 0xc0cafb0d ;  /* 0xc0cafb0dbf067836 */ /* 0x000fe20000000000 */
[----:B------:R-:W-:-:S02]  /*4700*/  LOP3.LUT R19, R7, 0xff800000, RZ, 0xc0, !PT ;  /* 0xff80000007137812 */ /* 0x000fc400078ec0ff */
[----:B------:R-:W-:Y:S01]  /*4710*/  FSEL R8, R8, R87, P1 ;  /* 0x0000005708087208 */ /* 0x000fe20000800000 */
[----:B------:R-:W-:Y:S01]  /*4720*/  @!P5 FMUL R166, R166, 16777216 ;  /* 0x4b800000a6a6d820 */ /* 0x000fe20000400000 */
[----:B------:R-:W-:Y:S01]  /*4730*/  I2FP.F32.S32 R21, R19 ;  /* 0x0000001300157245 */ /* 0x000fe20000201400 */
[----:B------:R-:W-:Y:S01]  /*4740*/  IMAD.IADD R19, R72, 0x1, -R19 ;  /* 0x0000000148137824 */ /* 0x000fe200078e0a13 */
[----:B------:R-:W-:Y:S01]  /*4750*/  LOP3.LUT R50, R16, 0x780, RZ, 0xc0, !PT ;  /* 0x0000078010327812 */ /* 0x000fe200078ec0ff */
[----:B------:R-:W-:Y:S01]  /*4760*/  @!P5 FMUL R8, R8, 16777216 ;  /* 0x4b8000000808d820 */ /* 0x000fe20000400000 */
[----:B------:R-:W-:Y:S01]  /*4770*/  LOP3.LUT R16, R6, 0xff800000, RZ, 0xc0, !PT ;  /* 0xff80000006107812 */ /* 0x000fe200078ec0ff */
[----:B------:R-:W-:Y:S01]  /*4780*/  FFMA.FTZ R18, R21, 1.1920928955078125e-07, R18 ;  /* 0x3400000015127823 */ /* 0x000fe20000010012 */
[----:B------:R-:W-:Y:S01]  /*4790*/  FSEL R86, R9, R86, P1 ;  /* 0x0000005609567208 */ /* 0x000fe20000800000 */
[----:B------:R-:W1:Y:S01]  /*47a0*/  MUFU.RCP R21, R166 ;  /* 0x000000a600157308 */ /* 0x000e620000001000 */
[----:B------:R-:W-:Y:S01]  /*47b0*/  FSEL R9, R10, R83, P1 ;  /* 0x000000530a097208 */ /* 0x000fe20000800000 */
[----:B------:R-:W-:Y:S01]  /*47c0*/  IMAD.IADD R50, R50, 0x1, R17 ;  /* 0x0000000132327824 */ /* 0x000fe200078e0211 */
[----:B------:R-:W-:Y:S01]  /*47d0*/  I2FP.F32.S32 R7, R16 ;  /* 0x0000001000077245 */ /* 0x000fe20000201400 */
[----:B------:R-:W-:Y:S01]  /*47e0*/  IMAD.IADD R16, R191, 0x1, -R16 ;  /* 0x00000001bf107824 */ /* 0x000fe200078e0a10 */
[----:B------:R-:W-:Y:S01]  /*47f0*/  FSEL R6, RZ, -23, P3 ;  /* 0xc1b80000ff067808 */ /* 0x000fe20001800000 */
[----:B------:R-:W-:Y:S01]  /*4800*/  @!P5 FMUL R9, R9, 16777216 ;  /* 0x4b8000000909d820 */ /* 0x000fe20000400000 */
[----:B------:R-:W-:Y:S01]  /*4810*/  FSETP.GEU.AND P3, PT, |R132|, 1.175494350822287508e-38, PT ;  /* 0x008000008400780b */ /* 0x000fe20003f6e200 */
[----:B------:R-:W-:Y:S01]  /*4820*/  FADD R16, R16, -1 ;  /* 0xbf80000010107421 */ /* 0x000fe20000000000 */
[----:B------:R-:W-:Y:S01]  /*4830*/  FSEL R10, R12, R79, P1 ;  /* 0x0000004f0c0a7208 */ /* 0x000fe20000800000 */
[----:B------:R-:W-:Y:S01]  /*4840*/  FFMA.FTZ R17, R7, 1.1920928955078125e-07, R6 ;  /* 0x3400000007117823 */ /* 0x000fe20000010006 */
[----:B------:R-:W-:Y:S01]  /*4850*/  @P2 FMUL R132, R132, 0.25 ;  /* 0x3e80000084842820 */ /* 0x000fe20000400000 */
[----:B------:R-:W-:Y:S01]  /*4860*/  FADD R19, R19, -1 ;  /* 0xbf80000013137421 */ /* 0x000fe20000000000 */
[----:B------:R-:W-:Y:S01]  /*4870*/  FMUL R12, R75, 0.25 ;  /* 0x3e8000004b0c7820 */ /* 0x000fe20000400000 */
[----:B------:R-:W-:Y:S01]  /*4880*/  @!P5 FMUL R10, R10, 16777216 ;  /* 0x4b8000000a0ad820 */ /* 0x000fe20000400000 */
[----:B------:R-:W-:Y:S01]  /*4890*/  @!P5 FMUL R22, R22, 16777216 ;  /* 0x4b8000001616d820 */ /* 0x000fe20000400000 */
[----:B------:R-:W-:Y:S01]  /*48a0*/  @!P5 FMUL R11, R11, 16777216 ;  /* 0x4b8000000b0bd820 */ /* 0x000fe20000400000 */
[----:B-1----:R-:W-:Y:S01]  /*48b0*/  FMUL R39, R21, R8 ;  /* 0x0000000815277220 */ /* 0x002fe20000400000 */
[----:B------:R-:W-:-:S02]  /*48c0*/  IMAD.MOV.U32 R8, RZ, RZ, 0x3dc6b27f ;  /* 0x3dc6b27fff087424 */ /* 0x000fc400078e00ff */
[C---:B------:R-:W-:Y:S01]  /*48d0*/  FMUL R6, R21.reuse, R9 ;  /* 0x0000000915067220 */ /* 0x040fe20000400000 */
[----:B------:R-:W-:Y:S01]  /*48e0*/  @!P3 FMUL R132, R132, 16777216 ;  /* 0x4b8000008484b820 */ /* 0x000fe20000400000 */
[----:B------:R-:W-:Y:S01]  /*48f0*/  FMUL R36, R21, R10 ;  /* 0x0000000a15247220 */ /* 0x000fe20000400000 */
[-C--:B------:R-:W-:Y:S01]  /*4900*/  FFMA.FTZ R9, R16, R8.reuse, -0.16845393180847167969 ;  /* 0xbe2c7f3010097423 */ /* 0x080fe20000010008 */
[C---:B------:R-:W-:Y:S01]  /*4910*/  FFMA.FTZ R8, R19.reuse, R8, -0.16845393180847167969 ;  /* 0xbe2c7f3013087423 */ /* 0x040fe20000010008 */
[----:B------:R-:W1:Y:S01]  /*4920*/  MUFU.RCP R10, R132 ;  /* 0x00000084000a7308 */ /* 0x000e620000001000 */
[----:B------:R-:W-:Y:S01]  /*4930*/  FSEL R12, R12, R75, P1 ;  /* 0x0000004b0c0c7208 */ /* 0x000fe20000800000 */
[C---:B------:R-:W-:Y:S01]  /*4940*/  FFMA.FTZ R9, R16.reuse, R9, 0.1716887056827545166 ;  /* 0x3e2fcf2a10097423 */ /* 0x040fe20000010009 */
[----:B------:R-:W-:Y:S01]  /*4950*/  FFMA.FTZ R8, R19, R8, 0.1716887056827545166 ;  /* 0x3e2fcf2a13087423 */ /* 0x000fe20000010008 */
[----:B------:R-:W-:Y:S01]  /*4960*/  @!P5 FMUL R13, R13, 16777216 ;  /* 0x4b8000000d0dd820 */ /* 0x000fe20000400000 */
[----:B------:R-:W-:Y:S01]  /*4970*/  @!P5 FMUL R15, R15, 16777216 ;  /* 0x4b8000000f0fd820 */ /* 0x000fe20000400000 */
[----:B------:R-:W-:Y:S01]  /*4980*/  FFMA.FTZ R9, R16, R9, -0.17900948226451873779 ;  /* 0xbe374e4310097423 */ /* 0x000fe20000010009 */
[C---:B------:R-:W-:Y:S01]  /*4990*/  FFMA.FTZ R8, R19.reuse, R8, -0.17900948226451873779 ;  /* 0xbe374e4313087423 */ /* 0x040fe20000010008 */
[----:B------:R-:W-:Y:S01]  /*49a0*/  @!P5 FMUL R46, R46, 16777216 ;  /* 0x4b8000002e2ed820 */ /* 0x000fe20000400000 */
[----:B------:R-:W-:Y:S01]  /*49b0*/  @!P5 FMUL R86, R86, 16777216 ;  /* 0x4b8000005656d820 */ /* 0x000fe20000400000 */
[----:B------:R-:W-:Y:S01]  /*49c0*/  FFMA.FTZ R9, R16, R9, 0.20512372255325317383 ;  /* 0x3e520bf410097423 */ /* 0x000fe20000010009 */
[----:B------:R-:W-:Y:S01]  /*49d0*/  FFMA.FTZ R8, R19, R8, 0.20512372255325317383 ;  /* 0x3e520bf413087423 */ /* 0x000fe20000010008 */
[----:B------:R-:W-:Y:S01]  /*49e0*/  @!P5 FMUL R82, R82, 16777216 ;  /* 0x4b8000005252d820 */ /* 0x000fe20000400000 */
[----:B------:R-:W-:Y:S01]  /*49f0*/  @!P5 FMUL R12, R12, 16777216 ;  /* 0x4b8000000c0cd820 */ /* 0x000fe20000400000 */
[----:B------:R-:W-:Y:S01]  /*4a00*/  FFMA.FTZ R9, R16, R9, -0.24046532809734344482 ;  /* 0xbe763c8b10097423 */ /* 0x000fe20000010009 */
[----:B------:R-:W-:Y:S01]  /*4a10*/  @!P5 FMUL R74, R74, 16777216 ;  /* 0x4b8000004a4ad820 */ /* 0x000fe20000400000 */
[----:B------:R-:W-:Y:S01]  /*4a20*/  @!P5 FMUL R70, R70, 16777216 ;  /* 0x4b8000004646d820 */ /* 0x000fe20000400000 */
[----:B------:R-:W-:Y:S01]  /*4a30*/  @!P5 FMUL R14, R14, 16777216 ;  /* 0x4b8000000e0ed820 */ /* 0x000fe20000400000 */
[----:B------:R-:W-:Y:S01]  /*4a40*/  FFMA.FTZ R9, R16, R9, 0.28857114911079406738 ;  /* 0x3e93bf9910097423 */ /* 0x000fe20000010009 */
[----:B------:R-:W-:Y:S01]  /*4a50*/  @!P5 FMUL R66, R66, 16777216 ;  /* 0x4b8000004242d820 */ /* 0x000fe20000400000 */
        /* <DEDUP_REMOVED lines=19> */
[----:B------:R-:W-:Y:S01]  /*4b90*/  FFMA.FTZ R9, R16, R9, -0.36067417263984680176 ;  /* 0xbeb8aa4910097423 */ /* 0x000fe20000010009 */
        /* <DEDUP_REMOVED lines=30> */
[----:B------:R-:W-:Y:S01]  /*4d80*/  FMUL R157, R21, R22 ;  /* 0x00000016159d7220 */ /* 0x000fe20000400000 */
[----:B------:R-:W-:Y:S01]  /*4d90*/  FFMA.FTZ R8, R19, R8, -0.24046532809734344482 ;  /* 0xbe763c8b13087423 */ /* 0x000fe20000010008 */
[C---:B------:R-:W-:Y:S01]  /*4da0*/  FMUL R37, R21.reuse, R11 ;  /* 0x0000000b15257220 */ /* 0x040fe20000400000 */
[C---:B------:R-:W-:Y:S01]  /*4db0*/  FMUL R31, R21.reuse, R13 ;  /* 0x0000000d151f7220 */ /* 0x040fe20000400000 */
[C---:B------:R-:W-:Y:S01]  /*4dc0*/  FMUL R58, R21.reuse, R15 ;  /* 0x0000000f153a7220 */ /* 0x040fe20000400000 */
[C---:B------:R-:W-:Y:S01]  /*4dd0*/  FMUL R22, R21.reuse, R46 ;  /* 0x0000002e15167220 */ /* 0x040fe20000400000 */
[----:B------:R-:W-:Y:S01]  /*4de0*/  LEA.HI R48, R48, R25, RZ, 0x1f ;  /* 0x0000001930307211 */ /* 0x000fe200078ff8ff */
[C---:B------:R-:W-:Y:S01]  /*4df0*/  FMUL R38, R21.reuse, R86 ;  /* 0x0000005615267220 */ /* 0x040fe20000400000 */
        /* <DEDUP_REMOVED lines=22> */
[----:B------:R-:W-:Y:S01]  /*4f60*/  FMUL R13, R21, R130 ;  /* 0x00000082150d7220 */ /* 0x000fe20000400000 */
[C---:B-1----:R-:W-:Y:S01]  /*4f70*/  FMUL R46, R10.reuse, R27 ;  /* 0x0000001b0a2e7220 */ /* 0x042fe20000400000 */
[----:B------:R-:W-:Y:S01]  /*4f80*/  FMUL R45, R10, R35 ;  /* 0x000000230a2d7220 */ /* 0x000fe20000400000 */
[----:B------:R-:W-:Y:S01]  /*4f90*/  FFMA.FTZ R11, R16, R9, 0.48089820146560668945 ;  /* 0x3ef6384a100b7423 */ /* 0x000fe20000010009 */
        /* <DEDUP_REMOVED lines=30> */
[----:B------:R-:W-:Y:S01]  /*5180*/  FFMA.FTZ R10, R19, R8, 0.28857114911079406738 ;  /* 0x3e93bf99130a7423 */ /* 0x000fe20000010008 */
[----:B------:R-:W-:Y:S01]  /*5190*/  FFMA.FTZ R11, R16, R11, -0.72134751081466674805 ;  /* 0xbf38aa3b100b7423 */ /* 0x000fe2000001000b */
[----:B------:R-:W-:Y:S01]  /*51a0*/  LEA R5, R5, UR21, 0x4 ;  /* 0x0000001505057c11 */ /* 0x000fe2000f8e20ff */
[----:B0-----:R-:W-:-:S02]  /*51b0*/  IMAD R119, R156, R102, RZ ;  /* 0x000000669c777224 */ /* 0x001fc400078e02ff */
[----:B------:R-:W-:Y:S01]  /*51c0*/  FFMA.FTZ R10, R19, R10, -0.36067417263984680176 ;  /* 0xbeb8aa49130a7423 */ /* 0x000fe2000001000a */
[----:B------:R-:W-:Y:S01]  /*51d0*/  FMUL R11, R16, R11 ;  /* 0x0000000b100b7220 */ /* 0x000fe20000400000 */
[----:B------:R-:W-:Y:S01]  /*51e0*/  F2FP.F16.F32.PACK_AB R9, R181, R12 ;  /* 0x0000000cb509723e */ /* 0x000fe200000000ff */
[----:B------:R-:W-:Y:S02]  /*51f0*/  IMAD R117, R102, 0x2, R119 ;  /* 0x0000000266757824 */ /* 0x000fe400078e0277 */
[----:B------:R-:W-:Y:S01]  /*5200*/  FFMA.FTZ R12, R19, R10, 0.48089820146560668945 ;  /* 0x3ef6384a130c7423 */ /* 0x000fe2000001000a */
[----:B------:R-:W-:Y:S01]  /*5210*/  F2FP.F16.F32.PACK_AB R10, R126, R13 ;  /* 0x0000000d7e0a723e */ /* 0x000fe200000000ff */
[----:B------:R-:W-:Y:S01]  /*5220*/  FMUL R13, R16, R11 ;  /* 0x0000000b100d7220 */ /* 0x000fe20000400000 */
[----:B------:R-:W-:Y:S01]  /*5230*/  F2FP.F16.F32.PACK_AB R8, R183, R66 ;  /* 0x00000042b708723e */ /* 0x000fe200000000ff */
[----:B------:R-:W-:Y:S01]  /*5240*/  FFMA.FTZ R12, R19, R12, -0.72134751081466674805 ;  /* 0xbf38aa3b130c7423 */ /* 0x000fe2000001000c */
[----:B------:R-:W-:Y:S01]  /*5250*/  F2FP.F16.F32.PACK_AB R11, R124, R185 ;  /* 0x000000b97c0b723e */ /* 0x000fe200000000ff */
[----:B------:R-:W-:Y:S01]  /*5260*/  FFMA.FTZ R16, R16, 1.4426950216293334961, R13 ;  /* 0x3fb8aa3b10107823 */ /* 0x000fe2000001000d */
[----:B------:R-:W-:Y:S01]  /*5270*/  ISETP.GE.U32.AND P1, PT, R191, 0x7f800000, PT ;  /* 0x7f800000bf00780c */ /* 0x000fe20003f26070 */
[----:B------:R-:W-:Y:S01]  /*5280*/  FMUL R12, R19, R12 ;  /* 0x0000000c130c7220 */ /* 0x000fe20000400000 */
[----:B------:R-:W-:Y:S01]  /*5290*/  ISETP.GE.U32.AND P3, PT, R72, 0x7f800000, PT ;  /* 0x7f8000004800780c */ /* 0x000fe20003f66070 */
[----:B------:R-:W-:Y:S01]  /*52a0*/  STSM.16.M88.4 [R50], R8 ;  /* 0x0000000832007844 */ /* 0x000fe20000000200 */
[----:B------:R-:W-:Y:S01]  /*52b0*/  FADD R66, R17, R16 ;  /* 0x0000001011427221 */ /* 0x000fe20000000000 */
[----:B------:R-:W-:Y:S01]  /*52c0*/  FMUL R12, R19, R12 ;  /* 0x0000000c130c7220 */ /* 0x000fe20000400000 */
[----:B------:R-:W-:Y:S01]  /*52d0*/  F2FP.F16.F32.PACK_AB R16, R171, R68 ;  /* 0x00000044ab10723e */ /* 0x000fe200000000ff */
[----:B------:R-:W-:Y:S01]  /*52e0*/  BAR.SYNC.DEFER_BLOCKING 0x0 ;  /* 0x0000000000007b1d */ /* 0x000fe20000010000 */
[----:B------:R-:W-:Y:S01]  /*52f0*/  F2FP.F16.F32.PACK_AB R17, R169, R64 ;  /* 0x00000040a911723e */ /* 0x000fe200000000ff */
[----:B------:R-:W-:Y:S01]  /*5300*/  FFMA.FTZ R19, R19, 1.4426950216293334961, R12 ;  /* 0x3fb8aa3b13137823 */ /* 0x000fe2000001000c */
[----:B------:R-:W-:Y:S01]  /*5310*/  F2FP.F16.F32.PACK_AB R21, R21, R14 ;  /* 0x0000000e1515723e */ /* 0x000fe200000000ff */
[----:B------:R-:W-:Y:S01]  /*5320*/  IMAD R121, R102, 0x2, R117 ;  /* 0x0000000266797824 */ /* 0x000fe200078e0275 */
[----:B------:R-:W-:Y:S01]  /*5330*/  F2FP.F16.F32.PACK_AB R23, R110, R15 ;  /* 0x0000000f6e17723e */ /* 0x000fe200000000ff */
[----:B------:R-:W-:Y:S01]  /*5340*/  FADD R49, R18, R19 ;  /* 0x0000001312317221 */ /* 0x000fe20000000000 */
[----:B------:R-:W-:Y:S01]  /*5350*/  F2FP.F16.F32.PACK_AB R18, R118, R175 ;  /* 0x000000af7612723e */ /* 0x000fe200000000ff */
[----:B------:R-:W-:Y:S01]  /*5360*/  @P1 IMAD.MOV.U32 R12, RZ, RZ, 0x7f800000 ;  /* 0x7f800000ff0c1424 */ /* 0x000fe200078e00ff */
[----:B------:R-:W-:Y:S01]  /*5370*/  F2FP.F16.F32.PACK_AB R19, R116, R173 ;  /* 0x000000ad7413723e */ /* 0x000fe200000000ff */
[----:B------:R-:W-:Y:S01]  /*5380*/  @P3 IMAD.MOV.U32 R13, RZ, RZ, 0x7f800000 ;  /* 0x7f800000ff0d3424 */ /* 0x000fe200078e00ff */
[----:B------:R-:W-:Y:S01]  /*5390*/  F2FP.F16.F32.PACK_AB R20, R20, R167 ;  /* 0x000000a71414723e */ /* 0x000fe200000000ff */
[----:B------:R-:W-:Y:S01]  /*53a0*/  @P1 FFMA.FTZ R66, R191, R12, +INF ;  /* 0x7f800000bf421423 */ /* 0x000fe2000001000c */
[----:B------:R-:W-:Y:S01]  /*53b0*/  F2FP.F16.F32.PACK_AB R22, R22, R163 ;  /* 0x000000a31616723e */ /* 0x000fe200000000ff */
[----:B------:R-:W-:Y:S01]  /*53c0*/  @P3 FFMA.FTZ R49, R72, R13, +INF ;  /* 0x7f80000048313423 */ /* 0x000fe2000001000d */
[----:B------:R-:W-:Y:S01]  /*53d0*/  F2FP.F16.F32.PACK_AB R24, R24, R27 ;  /* 0x0000001b1818723e */ /* 0x000fe200000000ff */
[----:B------:R-:W-:Y:S01]  /*53e0*/  IMAD R113, R102, 0x2, R121 ;  /* 0x0000000266717824 */ /* 0x000fe200078e0279 */
[----:B------:R-:W-:-:S02]  /*53f0*/  F2FP.F16.F32.PACK_AB R25, R25, R62 ;  /* 0x0000003e1919723e */ /* 0x000fc400000000ff */
[----:B------:R-:W-:Y:S01]  /*5400*/  F2FP.F16.F32.PACK_AB R26, R26, R161 ;  /* 0x000000a11a1a723e */ /* 0x000fe200000000ff */
[----:B------:R-:W-:Y:S01]  /*5410*/  IMAD R115, R102, 0x2, R113 ;  /* 0x0000000266737824 */ /* 0x000fe200078e0271 */
[----:B------:R-:W-:Y:S02]  /*5420*/  F2FP.F16.F32.PACK_AB R27, R104, R159 ;  /* 0x0000009f681b723e */ /* 0x000fe400000000ff */
[----:B------:R-:W-:Y:S01]  /*5430*/  F2FP.F16.F32.PACK_AB R32, R32, R35 ;  /* 0x000000232020723e */ /* 0x000fe200000000ff */
[----:B------:R-:W0:Y:S01]  /*5440*/  LDS.128 R8, [R5] ;  /* 0x0000000005087984 */ /* 0x000e220000000c00 */
[C---:B------:R-:W-:Y:S01]  /*5450*/  IMAD R111, R102.reuse, 0x2, R115 ;  /* 0x00000002666f7824 */ /* 0x040fe200078e0273 */
[----:B------:R-:W-:Y:S01]  /*5460*/  F2FP.F16.F32.PACK_AB R33, R33, R60 ;  /* 0x0000003c2121723e */ /* 0x000fe200000000ff */
[----:B------:R-:W-:Y:S02]  /*5470*/  BAR.SYNC.DEFER_BLOCKING 0x0 ;  /* 0x0000000000007b1d */ /* 0x000fe40000010000 */
[----:B------:R-:W-:Y:S01]  /*5480*/  IMAD R109, R102, 0x2, R111 ;  /* 0x00000002666d7824 */ /* 0x000fe200078e026f */
[----:B------:R-:W-:-:S02]  /*5490*/  F2FP.F16.F32.PACK_AB R34, R34, R157 ;  /* 0x0000009d2222723e */ /* 0x000fc400000000ff */
[----:B------:R-:W-:Y:S01]  /*54a0*/  F2FP.F16.F32.PACK_AB R35, R58, R141 ;  /* 0x0000008d3a23723e */ /* 0x000fe200000000ff */
[----:B------:R-:W-:Y:S01]  /*54b0*/  IMAD R51, R102, 0x2, R109 ;  /* 0x0000000266337824 */ /* 0x000fe200078e026d */
[----:B------:R-:W-:Y:S02]  /*54c0*/  F2FP.F16.F32.PACK_AB R28, R28, R61 ;  /* 0x0000003d1c1c723e */ /* 0x000fe400000000ff */
[----:B------:R-:W-:Y:S01]  /*54d0*/  F2FP.F16.F32.PACK_AB R29, R29, R56 ;  /* 0x000000381d1d723e */ /* 0x000fe200000000ff */
[----:B------:R-:W-:Y:S01]  /*54e0*/  IMAD R55, R102, 0x2, R51 ;  /* 0x0000000266377824 */ /* 0x000fe200078e0233 */
[----:B------:R-:W-:Y:S01]  /*54f0*/  F2FP.F16.F32.PACK_AB R30, R30, R43 ;  /* 0x0000002b1e1e723e */ /* 0x000fe200000000ff */
[----:B------:R-:W1:Y:S01]  /*5500*/  LDC.64 R60, c[0x0][0x228] ;  /* 0x00008a00ff3c7b82 */ /* 0x000e620000000a00 */
[----:B------:R-:W-:Y:S01]  /*5510*/  F2FP.F16.F32.PACK_AB R31, R31, R42 ;  /* 0x0000002a1f1f723e */ /* 0x000fe200000000ff */
[----:B------:R-:W-:Y:S01]  /*5520*/  IMAD R107, R102, 0x2, R55 ;  /* 0x00000002666b7824 */ /* 0x000fe200078e0237 */
[----:B------:R-:W-:Y:S01]  /*5530*/  F2FP.F16.F32.PACK_AB R38, R38, R7 ;  /* 0x000000072626723e */ /* 0x000fe200000000ff */
[----:B------:R-:W-:Y:S01]  /*5540*/  IMAD R42, R2, UR5, RZ ;  /* 0x00000005022a7c24 */ /* 0x000fe2000f8e02ff */
[----:B------:R-:W-:Y:S01]  /*5550*/  USHF.L.U32 UR5, UR4, 0x1, URZ ;  /* 0x0000000104057899 */ /* 0x000fe2000800063f */
[----:B------:R-:W-:Y:S01]  /*5560*/  IMAD R59, R102, 0x2, R107 ;  /* 0x00000002663b7824 */ /* 0x000fe200078e026b */
[----:B------:R-:W-:-:S02]  /*5570*/  F2FP.F16.F32.PACK_AB R39, R39, R6 ;  /* 0x000000062727723e */ /* 0x000fc400000000ff */
[----:B------:R-:W-:Y:S01]  /*5580*/  FSETP.NEU.AND P1, PT, R72, RZ, PT ;  /* 0x000000ff4800720b */ /* 0x000fe20003f2d000 */
[C---:B------:R-:W-:Y:S01]  /*5590*/  IMAD R105, R102.reuse, 0x2, R59 ;  /* 0x0000000266697824 */ /* 0x040fe200078e023b */
[----:B------:R-:W-:Y:S01]  /*55a0*/  FSETP.NEU.AND P2, PT, R191, RZ, PT ;  /* 0x000000ffbf00720b */ /* 0x000fe20003f4d000 */
[----:B------:R-:W-:Y:S02]  /*55b0*/  STSM.16.M88.4 [R50], R16 ;  /* 0x0000001032007844 */ /* 0x000fe40000000200 */
[C---:B------:R-:W-:Y:S01]  /*55c0*/  IMAD R103, R102.reuse, 0x2, R105 ;  /* 0x0000000266677824 */ /* 0x040fe200078e0269 */
[----:B------:R-:W-:Y:S03]  /*55d0*/  BAR.SYNC.DEFER_BLOCKING 0x0 ;  /* 0x0000000000007b1d */ /* 0x000fe60000010000 */
[----:B------:R-:W-:-:S04]  /*55e0*/  IMAD R63, R102, 0x2, R103 ;  /* 0x00000002663f7824 */ /* 0x000fc800078e0267 */
[----:B------:R-:W-:-:S04]  /*55f0*/  IMAD R101, R102, 0x2, R63 ;  /* 0x0000000266657824 */ /* 0x000fc800078e023f */
[----:B------:R-:W-:-:S04]  /*5600*/  IMAD R78, R102, 0x2, R101 ;  /* 0x00000002664e7824 */ /* 0x000fc800078e0265 */
[----:B------:R-:W-:-:S04]  /*5610*/  IMAD R71, R102, 0x2, R78 ;  /* 0x0000000266477824 */ /* 0x000fc800078e024e */
[----:B------:R-:W-:-:S04]  /*5620*/  IMAD R73, R102, 0x2, R71 ;  /* 0x0000000266497824 */ /* 0x000fc800078e0247 */
[C---:B------:R-:W-:Y:S01]  /*5630*/  IMAD R75, R102.reuse, 0x2, R73 ;  /* 0x00000002664b7824 */ /* 0x040fe200078e0249 */
[----:B------:R-:W2:Y:S03]  /*5640*/  LDS.128 R12, [R5] ;  /* 0x00000000050c7984 */ /* 0x000ea60000000c00 */
        /* <DEDUP_REMOVED lines=8> */
[----:B------:R-:W-:Y:S03]  /*56d0*/  STSM.16.M88.4 [R50], R20 ;  /* 0x0000001432007844 */ /* 0x000fe60000000200 */
        /* <DEDUP_REMOVED lines=8> */
[----:B------:R-:W3:Y:S03]  /*5760*/  LDS.128 R16, [R5] ;  /* 0x0000000005107984 */ /* 0x000ee60000000c00 */
        /* <DEDUP_REMOVED lines=17> */
[----:B------:R-:W4:Y:S03]  /*5880*/  LDS.128 R20, [R5] ;  /* 0x0000000005147984 */ /* 0x000f260000000c00 */
        /* <DEDUP_REMOVED lines=8> */
[----:B------:R5:W-:Y:S03]  /*5910*/  STSM.16.M88.4 [R50], R32 ;  /* 0x0000002032007844 */ /* 0x000be60000000200 */
[C---:B------:R-:W-:Y:S01]  /*5920*/  IMAD R149, R102.reuse, 0x2, R139 ;  /* 0x0000000266957824 */ /* 0x040fe200078e028b */
[----:B------:R-:W-:Y:S03]  /*5930*/  BAR.SYNC.DEFER_BLOCKING 0x0 ;  /* 0x0000000000007b1d */ /* 0x000fe60000010000 */
[----:B------:R-:W-:-:S04]  /*5940*/  IMAD R141, R102, 0x2, R149 ;  /* 0x00000002668d7824 */ /* 0x000fc800078e0295 */
[----:B------:R-:W-:-:S04]  /*5950*/  IMAD R157, R102, 0x2, R141 ;  /* 0x00000002669d7824 */ /* 0x000fc800078e028d */
[----:B------:R-:W-:Y:S01]  /*5960*/  IMAD R159, R102, 0x2, R157 ;  /* 0x00000002669f7824 */ /* 0x000fe200078e029d */
[----:B-----5:R-:W-:-:S03]  /*5970*/  F2FP.F16.F32.PACK_AB R32, R53, R54 ;  /* 0x000000363520723e */ /* 0x020fc600000000ff */
[----:B------:R-:W-:Y:S01]  /*5980*/  IMAD R163, R102, 0x2, R159 ;  /* 0x0000000266a37824 */ /* 0x000fe200078e029f */
[----:B------:R-:W-:Y:S02]  /*5990*/  F2FP.F16.F32.PACK_AB R33, R52, R57 ;  /* 0x000000393421723e */ /* 0x000fe400000000ff */
[----:B------:R-:W-:Y:S01]  /*59a0*/  F2FP.F16.F32.PACK_AB R34, R37, R40 ;  /* 0x000000282522723e */ /* 0x000fe200000000ff */
[----:B------:R-:W-:Y:S01]  /*59b0*/  IMAD.SHL.U32 R37, R42, 0x2, RZ ;  /* 0x000000022a257824 */ /* 0x000fe200078e00ff */
[----:B------:R-:W-:Y:S01]  /*59c0*/  F2FP.F16.F32.PACK_AB R35, R36, R41 ;  /* 0x000000292423723e */ /* 0x000fe200000000ff */
[----:B------:R-:W-:Y:S01]  /*59d0*/  IMAD.HI R42, R42, 0x2, RZ ;  /* 0x000000022a2a7827 */ /* 0x000fe200078e02ff */
[----:B------:R-:W-:Y:S02]  /*59e0*/  F2FP.F16.F32.PACK_AB R36, R46, R47 ;  /* 0x0000002f2e24723e */ /* 0x000fe400000000ff */
[----:B-1----:R-:W-:Y:S01]  /*59f0*/  IADD3 R156, P3, P4, R37, UR5, R60 ;  /* 0x00000005259c7c10 */ /* 0x002fe2000fc7e03c */
[----:B------:R-:W-:Y:S01]  /*5a00*/  UIMAD.WIDE UR4, UR4, 0x2, URZ ;  /* 0x00000002040478a5 */ /* 0x000fe2000f8e023f */
[----:B------:R-:W1:Y:S01]  /*5a10*/  LDS.128 R24, [R5] ;  /* 0x0000000005187984 */ /* 0x000e620000000c00 */
[----:B------:R-:W-:Y:S01]  /*5a20*/  F2FP.F16.F32.PACK_AB R37, R44, R45 ;  /* 0x0000002d2c25723e */ /* 0x000fe200000000ff */
[----:B------:R-:W-:Y:S01]  /*5a30*/  IMAD R161, R102, 0x2, R163 ;  /* 0x0000000266a17824 */ /* 0x000fe200078e02a3 */
[----:B------:R-:W-:Y:S02]  /*5a40*/  BAR.SYNC.DEFER_BLOCKING 0x0 ;  /* 0x0000000000007b1d */ /* 0x000fe40000010000 */
[----:B------:R-:W-:Y:S01]  /*5a50*/  IADD3.X R168, R42, UR5, R61, P3, P4 ;  /* 0x000000052aa87c10 */ /* 0x000fe20009fe843d */
[----:B------:R-:W-:Y:S01]  /*5a60*/  IMAD R165, R102, 0x2, R161 ;  /* 0x0000000266a57824 */ /* 0x000fe200078e02a1 */
[----:B------:R-:W-:-:S02]  /*5a70*/  LEA R40, P3, R121, R156, 0x1 ;  /* 0x0000009c79287211 */ /* 0x000fc400078608ff */
[----:B------:R-:W-:Y:S01]  /*5a80*/  LEA R6, P4, R113, R156, 0x1 ;  /* 0x0000009c71067211 */ /* 0x000fe200078808ff */
[C---:B------:R-:W-:Y:S01]  /*5a90*/  IMAD R167, R102.reuse, 0x2, R165 ;  /* 0x0000000266a77824 */ /* 0x040fe200078e02a5 */
[-C--:B------:R-:W-:Y:S01]  /*5aa0*/  LEA.HI.X.SX32 R41, R121, R168.reuse, 0x1, P3 ;  /* 0x000000a879297211 */ /* 0x080fe200018f0eff */
[----:B------:R-:W-:Y:S01]  /*5ab0*/  ULDC UR4, c[0x0][0x27c] ;  /* 0x00009f0000047ab9 */ /* 0x000fe20000000800 */
[----:B------:R-:W-:Y:S01]  /*5ac0*/  LEA.HI.X.SX32 R7, R113, R168, 0x1, P4 ;  /* 0x000000a871077211 */ /* 0x000fe200020f0eff */
[C---:B------:R-:W-:Y:S01]  /*5ad0*/  IMAD R169, R102.reuse, 0x2, R167 ;  /* 0x0000000266a97824 */ /* 0x040fe200078e02a7 */
[-C--:B------:R-:W-:Y:S01]  /*5ae0*/  LEA R44, P5, R119, R156.reuse, 0x1 ;  /* 0x0000009c772c7211 */ /* 0x080fe200078a08ff */
[----:B------:R-:W-:Y:S01]  /*5af0*/  UIMAD UR4, UR20, UR4, URZ ;  /* 0x00000004140472a4 */ /* 0x000fe2000f8e023f */
[----:B------:R-:W-:Y:S01]  /*5b00*/  LEA R42, P6, R117, R156, 0x1 ;  /* 0x0000009c752a7211 */ /* 0x000fe200078c08ff */
[----:B------:R-:W-:Y:S01]  /*5b10*/  IMAD R166, R102, 0x2, R169 ;  /* 0x0000000266a67824 */ /* 0x000fe200078e02a9 */
[----:B------:R-:W-:Y:S01]  /*5b20*/  LEA.HI.X.SX32 R45, R119, R168, 0x1, P5 ;  /* 0x000000a8772d7211 */ /* 0x000fe200028f0eff */
[----:B------:R-:W-:Y:S01]  /*5b30*/  USHF.L.U32 UR6, UR4, 0x2, URZ ;  /* 0x0000000204067899 */ /* 0x000fe2000800063f */
[----:B------:R-:W-:Y:S01]  /*5b40*/  LEA R46, P5, R115, R156, 0x1 ;  /* 0x0000009c732e7211 */ /* 0x000fe200078a08ff */
[----:B------:R-:W-:Y:S01]  /*5b50*/  UIMAD.WIDE UR4, UR4, 0x4, URZ ;  /* 0x00000004040478a5 */ /* 0x000fe2000f8e023f */
[----:B------:R-:W-:-:S02]  /*5b60*/  LEA.HI.X.SX32 R43, R117, R168, 0x1, P6 ;  /* 0x000000a8752b7211 */ /* 0x000fc400030f0eff */
[----:B------:R-:W-:Y:S02]  /*5b70*/  LEA.HI.X.SX32 R47, R115, R168, 0x1, P5 ;  /* 0x000000a8732f7211 */ /* 0x000fe400028f0eff */
[C---:B------:R-:W-:Y:S01]  /*5b80*/  LEA R52, P5, R55.reuse, R156, 0x1 ;  /* 0x0000009c37347211 */ /* 0x040fe200078a08ff */
[----:B------:R-:W-:Y:S03]  /*5b90*/  STSM.16.M88.4 [R50], R28 ;  /* 0x0000001c32007844 */ /* 0x000fe60000000200 */
[----:B------:R-:W-:Y:S01]  /*5ba0*/  LEA.HI.X.SX32 R53, R55, R168, 0x1, P5 ;  /* 0x000000a837357211 */ /* 0x000fe200028f0eff */
[----:B------:R-:W-:Y:S01]  /*5bb0*/  BAR.SYNC.DEFER_BLOCKING 0x0 ;  /* 0x0000000000007b1d */ /* 0x000fe20000010000 */
[----:B------:R-:W-:-:S04]  /*5bc0*/  LEA R60, P5, R103, R156, 0x1 ;  /* 0x0000009c673c7211 */ /* 0x000fc800078a08ff */
[----:B------:R-:W-:Y:S02]  /*5bd0*/  LEA.HI.X.SX32 R61, R103, R168, 0x1, P5 ;  /* 0x000000a8673d7211 */ /* 0x000fe400028f0eff */
[----:B------:R-:W-:-:S04]  /*5be0*/  LEA R70, P5, R71, R156, 0x1 ;  /* 0x0000009c47467211 */ /* 0x000fc800078a08ff */
[----:B------:R-:W-:Y:S01]  /*5bf0*/  LEA.HI.X.SX32 R71, R71, R168, 0x1, P5 ;  /* 0x000000a847477211 */ /* 0x000fe200028f0eff */
[----:B------:R-:W5:Y:S01]  /*5c00*/  LDS.128 R28, [R5] ;  /* 0x00000000051c7984 */ /* 0x000f620000000c00 */
[----:B------:R-:W-:Y:S06]  /*5c10*/  BAR.SYNC.DEFER_BLOCKING 0x0 ;  /* 0x0000000000007b1d */ /* 0x000fec0000010000 */
[----:B------:R-:W-:Y:S02]  /*5c20*/  STSM.16.M88.4 [R50], R32 ;  /* 0x0000002032007844 */ /* 0x000fe40000000200 */
[----:B------:R-:W-:Y:S06]  /*5c30*/  BAR.SYNC.DEFER_BLOCKING 0x0 ;  /* 0x0000000000007b1d */ /* 0x000fec0000010000 */
[----:B------:R-:W5:Y:S02]  /*5c40*/  LDS.128 R32, [R5] ;  /* 0x0000000005207984 */ /* 0x000f640000000c00 */
[----:B------:R-:W-:Y:S06]  /*5c50*/  BAR.SYNC.DEFER_BLOCKING 0x0 ;  /* 0x0000000000007b1d */ /* 0x000fec0000010000 */
[----:B------:R0:W-:Y:S02]  /*5c60*/  STSM.16.M88.4 [R50], R36 ;  /* 0x0000002432007844 */ /* 0x0001e40000000200 */
[----:B------:R-:W-:Y:S01]  /*5c70*/  BAR.SYNC.DEFER_BLOCKING 0x0 ;  /* 0x0000000000007b1d */ /* 0x000fe20000010000 */
[----:B0-----:R-:W-:-:S02]  /*5c80*/  LEA R38, P3, R109, R156, 0x1 ;  /* 0x0000009c6d267211 */ /* 0x001fc400078608ff */
[----:B------:R-:W-:Y:S02]  /*5c90*/  LEA R50, P4, R51, R156, 0x1 ;  /* 0x0000009c33327211 */ /* 0x000fe400078808ff */
[----:B------:R-:W-:Y:S02]  /*5ca0*/  LEA.HI.X.SX32 R39, R109, R168, 0x1, P3 ;  /* 0x000000a86d277211 */ /* 0x000fe400018f0eff */
[----:B------:R-:W-:Y:S02]  /*5cb0*/  LEA R56, P3, R59, R156, 0x1 ;  /* 0x0000009c3b387211 */ /* 0x000fe400078608ff */
[-C--:B------:R-:W-:Y:S02]  /*5cc0*/  LEA.HI.X.SX32 R51, R51, R168.reuse, 0x1, P4 ;  /* 0x000000a833337211 */ /* 0x080fe400020f0eff */
[----:B------:R-:W-:Y:S02]  /*5cd0*/  LEA.HI.X.SX32 R57, R59, R168, 0x1, P3 ;  /* 0x000000a83b397211 */ /* 0x000fe400018f0eff */
[-C--:B------:R-:W-:Y:S01]  /*5ce0*/  LEA R64, P3, R101, R156.reuse, 0x1 ;  /* 0x0000009c65407211 */ /* 0x080fe200078608ff */
[----:B------:R-:W-:Y:S01]  /*5cf0*/  STG.E.U16 desc[UR44][R44.64], R8 ;  /* 0x000000082c007986 */ /* 0x000fe2000c10152c */
[----:B------:R-:W-:-:S02]  /*5d00*/  LEA R58, P4, R105, R156, 0x1 ;  /* 0x0000009c693a7211 */ /* 0x000fc400078808ff */
[----:B------:R-:W-:Y:S01]  /*5d10*/  LEA.HI.X.SX32 R65, R101, R168, 0x1, P3 ;  /* 0x000000a865417211 */ /* 0x000fe200018f0eff */
[----:B------:R-:W-:Y:S01]  /*5d20*/  STG.E.U16 desc[UR44][R42.64], R9 ;  /* 0x000000092a007986 */ /* 0x000fe2000c10152c */
[-C--:B------:R-:W-:Y:S02]  /*5d30*/  LEA R74, P3, R75, R156.reuse, 0x1 ;  /* 0x0000009c4b4a7211 */ /* 0x080fe400078608ff */
[----:B------:R-:W-:Y:S01]  /*5d40*/  LEA R36, P6, R111, R156, 0x1 ;  /* 0x0000009c6f247211 */ /* 0x000fe200078c08ff */
[----:B------:R0:W-:Y:S01]  /*5d50*/  STG.E.U16 desc[UR44][R40.64], R10 ;  /* 0x0000000a28007986 */ /* 0x0001e2000c10152c */
[----:B------:R-:W-:Y:S02]  /*5d60*/  LEA.HI.X.SX32 R75, R75, R168, 0x1, P3 ;  /* 0x000000a84b4b7211 */ /* 0x000fe400018f0eff */
[----:B------:R-:W-:Y:S01]  /*5d70*/  LEA R82, P3, R83, R156, 0x1 ;  /* 0x0000009c53527211 */ /* 0x000fe200078608ff */
[----:B------:R3:W-:Y:S01]  /*5d80*/  STG.E.U16 desc[UR44][R6.64], R11 ;  /* 0x0000000b06007986 */ /* 0x0007e2000c10152c */
[----:B------:R-:W-:-:S02]  /*5d90*/  LEA.HI.X.SX32 R59, R105, R168, 0x1, P4 ;  /* 0x000000a8693b7211 */ /* 0x000fc400020f0eff */
[----:B------:R-:W-:Y:S02]  /*5da0*/  LEA.HI.X.SX32 R83, R83, R168, 0x1, P3 ;  /* 0x000000a853537211 */ /* 0x000fe400018f0eff */
[----:B------:R-:W-:Y:S02]  /*5db0*/  LEA R104, P3, R99, R156, 0x1 ;  /* 0x0000009c63687211 */ /* 0x000fe400078608ff */
[-C--:B------:R-:W-:Y:S02]  /*5dc0*/  LEA.HI.X.SX32 R37, R111, R168.reuse, 0x1, P6 ;  /* 0x000000a86f257211 */ /* 0x080fe400030f0eff */
[----:B------:R-:W-:Y:S02]  /*5dd0*/  LEA.HI.X.SX32 R105, R99, R168, 0x1, P3 ;  /* 0x000000a863697211 */ /* 0x000fe400018f0eff */
[-C--:B------:R-:W-:Y:S02]  /*5de0*/  LEA R54, P6, R107, R156.reuse, 0x1 ;  /* 0x0000009c6b367211 */ /* 0x080fe400078c08ff */
[----:B------:R-:W-:-:S02]  /*5df0*/  LEA R110, P3, R95, R156, 0x1 ;  /* 0x0000009c5f6e7211 */ /* 0x000fc400078608ff */
[-C--:B------:R-:W-:Y:S02]  /*5e00*/  LEA.HI.X.SX32 R55, R107, R168.reuse, 0x1, P6 ;  /* 0x000000a86b377211 */ /* 0x080fe400030f0eff */
[----:B------:R-:W-:Y:S02]  /*5e10*/  LEA.HI.X.SX32 R111, R95, R168, 0x1, P3 ;  /* 0x000000a85f6f7211 */ /* 0x000fe400018f0eff */
[-C--:B------:R-:W-:Y:S02]  /*5e20*/  LEA R62, P6, R63, R156.reuse, 0x1 ;  /* 0x0000009c3f3e7211 */ /* 0x080fe400078c08ff */
[-C--:B------:R-:W-:Y:S02]  /*5e30*/  LEA R114, P3, R91, R156.reuse, 0x1 ;  /* 0x0000009c5b727211 */ /* 0x080fe400078608ff */
[----:B------:R-:W-:Y:S02]  /*5e40*/  LEA R68, P4, R78, R156, 0x1 ;  /* 0x0000009c4e447211 */ /* 0x000fe400078808ff */
[----:B------:R-:W-:-:S02]  /*5e50*/  LEA.HI.X.SX32 R63, R63, R168, 0x1, P6 ;  /* 0x000000a83f3f7211 */ /* 0x000fc400030f0eff */
[----:B------:R-:W-:Y:S02]  /*5e60*/  LEA.HI.X.SX32 R115, R91, R168, 0x1, P3 ;  /* 0x000000a85b737211 */ /* 0x000fe400018f0eff */
[-C--:B------:R-:W-:Y:S02]  /*5e70*/  LEA R72, P6, R73, R156.reuse, 0x1 ;  /* 0x0000009c49487211 */ /* 0x080fe400078c08ff */
[----:B------:R-:W-:Y:S02]  /*5e80*/  LEA R118, P3, R67, R156, 0x1 ;  /* 0x0000009c43767211 */ /* 0x000fe400078608ff */
[----:B------:R-:W-:Y:S02]  /*5e90*/  LEA.HI.X.SX32 R69, R78, R168, 0x1, P4 ;  /* 0x000000a84e457211 */ /* 0x000fe400020f0eff */
[----:B------:R-:W-:Y:S02]  /*5ea0*/  LEA R76, P4, R77, R156, 0x1 ;  /* 0x0000009c4d4c7211 */ /* 0x000fe400078808ff */
[----:B0-----:R-:W-:-:S02]  /*5eb0*/  PRMT R41, R8, 0x7632, R41 ;  /* 0x0000763208297816 */ /* 0x001fc40000000029 */
[----:B------:R-:W-:Y:S02]  /*5ec0*/  PRMT R43, R9, 0x7632, R43 ;  /* 0x00007632092b7816 */ /* 0x000fe4000000002b */
[----:B------:R-:W-:Y:S01]  /*5ed0*/  LEA R78, P5, R79, R156, 0x1 ;  /* 0x0000009c4f4e7211 */ /* 0x000fe200078a08ff */
[----:B------:R-:W-:Y:S01]  /*5ee0*/  STG.E.U16 desc[UR44][R46.64], R41 ;  /* 0x000000292e007986 */ /* 0x000fe2000c10152c */
[-C--:B------:R-:W-:Y:S02]  /*5ef0*/  LEA.HI.X.SX32 R73, R73, R168.reuse, 0x1, P6 ;  /* 0x000000a849497211 */ /* 0x080fe400030f0eff */
[----:B------:R-:W-:Y:S01]  /*5f00*/  LEA.HI.X.SX32 R119, R67, R168, 0x1, P3 ;  /* 0x000000a843777211 */ /* 0x000fe200018f0eff */
[----:B------:R-:W-:Y:S01]  /*5f10*/  STG.E.U16 desc[UR44][R36.64], R43 ;  /* 0x0000002b24007986 */ /* 0x000fe2000c10152c */
[----:B------:R-:W-:Y:S02]  /*5f20*/  PRMT R45, R10, 0x7632, R45 ;  /* 0x000076320a2d7816 */ /* 0x000fe4000000002d */
[----:B------:R-:W-:-:S02]  /*5f30*/  LEA R80, P6, R81, R156, 0x1 ;  /* 0x0000009c51507211 */ /* 0x000fc400078c08ff */
[----:B------:R-:W-:Y:S01]  /*5f40*/  PRMT R67, R11, 0x7632, R67 ;  /* 0x000076320b437816 */ /* 0x000fe20000000043 */
[----:B------:R-:W-:Y:S01]  /*5f50*/  STG.E.U16 desc[UR44][R38.64], R45 ;  /* 0x0000002d26007986 */ /* 0x000fe2000c10152c */
[----:B------:R-:W-:Y:S02]  /*5f60*/  LEA.HI.X.SX32 R77, R77, R168, 0x1, P4 ;  /* 0x000000a84d4d7211 */ /* 0x000fe400020f0eff */
[----:B------:R-:W-:Y:S01]  /*5f70*/  LEA R84, P4, R85, R156, 0x1 ;  /* 0x0000009c55547211 */ /* 0x000fe200078808ff */
[----:B------:R-:W-:Y:S01]  /*5f80*/  STG.E.U16 desc[UR44][R50.64], R67 ;  /* 0x0000004332007986 */ /* 0x000fe2000c10152c */
[----:B------:R-:W-:Y:S02]  /*5f90*/  LEA.HI.X.SX32 R79, R79, R168, 0x1, P5 ;  /* 0x000000a84f4f7211 */ /* 0x000fe400028f0eff */
[----:B------:R-:W-:Y:S01]  /*5fa0*/  LEA R86, P5, R87, R156, 0x1 ;  /* 0x0000009c57567211 */ /* 0x000fe200078a08ff */
[----:B--2---:R-:W-:Y:S01]  /*5fb0*/  STG.E.U16 desc[UR44][R52.64], R12 ;  /* 0x0000000c34007986 */ /* 0x004fe2000c10152c */
[----:B------:R-:W-:-:S02]  /*5fc0*/  LEA.HI.X.SX32 R81, R81, R168, 0x1, P6 ;  /* 0x000000a851517211 */ /* 0x000fc400030f0eff */
[----:B------:R-:W-:Y:S01]  /*5fd0*/  LEA R102, P6, R100, R156, 0x1 ;  /* 0x0000009c64667211 */ /* 0x000fe200078c08ff */
[----:B------:R0:W-:Y:S01]  /*5fe0*/  STG.E.U16 desc[UR44][R54.64], R13 ;  /* 0x0000000d36007986 */ /* 0x0001e2000c10152c */
[----:B---3--:R-:W-:Y:S02]  /*5ff0*/  PRMT R7, R12, 0x7632, R7 ;  /* 0x000076320c077816 */ /* 0x008fe40000000007 */
[----:B------:R-:W-:Y:S01]  /*6000*/  LEA.HI.X.SX32 R85, R85, R168, 0x1, P4 ;  /* 0x000000a855557211 */ /* 0x000fe200020f0eff */
[----:B------:R-:W-:Y:S01]  /*6010*/  STG.E.U16 desc[UR44][R56.64], R14 ;  /* 0x0000000e38007986 */ /* 0x000fe2000c10152c */
[----:B------:R-:W-:Y:S02]  /*6020*/  PRMT R8, R13, 0x7632, R8 ;  /* 0x000076320d087816 */ /* 0x000fe40000000008 */
[----:B------:R-:W-:Y:S01]  /*6030*/  LEA R106, P4, R98, R156, 0x1 ;  /* 0x0000009c626a7211 */ /* 0x000fe200078808ff */
[----:B------:R-:W-:Y:S01]  /*6040*/  STG.E.U16 desc[UR44][R58.64], R15 ;  /* 0x0000000f3a007986 */ /* 0x000fe2000c10152c */
[----:B------:R-:W-:-:S02]  /*6050*/  PRMT R9, R14, 0x7632, R9 ;  /* 0x000076320e097816 */ /* 0x000fc40000000009 */
[----:B------:R-:W-:Y:S01]  /*6060*/  LEA.HI.X.SX32 R87, R87, R168, 0x1, P5 ;  /* 0x000000a857577211 */ /* 0x000fe200028f0eff */
[----:B------:R-:W-:Y:S01]  /*6070*/  STG.E.U16 desc[UR44][R60.64], R7 ;  /* 0x000000073c007986 */ /* 0x000fe2000c10152c */
[----:B------:R-:W-:Y:S01]  /*6080*/  PRMT R6, R15, 0x7632, R6 ;  /* 0x000076320f067816 */ /* 0x000fe20000000006 */
[----:B0-----:R-:W0:Y:S01]  /*6090*/  LDC.64 R12, c[0x0][0x230] ;  /* 0x00008c00ff0c7b82 */ /* 0x001e220000000a00 */
[----:B------:R-:W-:Y:S01]  /*60a0*/  LEA R108, P5, R97, R156, 0x1 ;  /* 0x0000009c616c7211 */ /* 0x000fe200078a08ff */
[----:B------:R-:W-:Y:S01]  /*60b0*/  STG.E.U16 desc[UR44][R62.64], R8 ;  /* 0x000000083e007986 */ /* 0x000fe2000c10152c */
[----:B------:R-:W-:Y:S02]  /*60c0*/  LEA.HI.X.SX32 R103, R100, R168, 0x1, P6 ;  /* 0x000000a864677211 */ /* 0x000fe400030f0eff */
[----:B------:R-:W-:Y:S01]  /*60d0*/  LEA R100, P6, R96, R156, 0x1 ;  /* 0x0000009c60647211 */ /* 0x000fe200078c08ff */
[----:B------:R-:W-:Y:S01]  /*60e0*/  STG.E.U16 desc[UR44][R64.64], R9 ;  /* 0x0000000940007986 */ /* 0x000fe2000c10152c */
[----:B------:R-:W-:-:S02]  /*60f0*/  LEA.HI.X.SX32 R107, R98, R168, 0x1, P4 ;  /* 0x000000a8626b7211 */ /* 0x000fc400020f0eff */
[----:B------:R-:W-:Y:S01]  /*6100*/  LEA R98, P4, R94, R156, 0x1 ;  /* 0x0000009c5e627211 */ /* 0x000fe200078808ff */
[----:B------:R2:W-:Y:S01]  /*6110*/  STG.E.U16 desc[UR44][R68.64], R6 ;  /* 0x0000000644007986 */ /* 0x0005e2000c10152c */
[----:B------:R-:W-:Y:S02]  /*6120*/  LEA.HI.X.SX32 R109, R97, R168, 0x1, P5 ;  /* 0x000000a8616d7211 */ /* 0x000fe400028f0eff */
[----:B------:R-:W-:Y:S01]  /*6130*/  PRMT R39, R16, 0x7632, R39 ;  /* 0x0000763210277816 */ /* 0x000fe20000000027 */
[----:B------:R-:W3:Y:S01]  /*6140*/  LDS.128 R8, [R5] ;  /* 0x0000000005087984 */ /* 0x000ee20000000c00 */
[----:B------:R-:W-:Y:S02]  /*6150*/  LEA R112, P5, R92, R156, 0x1 ;  /* 0x0000009c5c707211 */ /* 0x000fe400078a08ff */
[----:B------:R-:W-:Y:S01]  /*6160*/  LEA.HI.X.SX32 R101, R96, R168, 0x1, P6 ;  /* 0x000000a860657211 */ /* 0x000fe200030f0eff */
[----:B------:R-:W-:Y:S01]  /*6170*/  STG.E.U16 desc[UR44][R70.64], R16 ;  /* 0x0000001046007986 */ /* 0x000fe2000c10152c */
[----:B------:R-:W-:-:S02]  /*6180*/  PRMT R40, R17, 0x7632, R40 ;  /* 0x0000763211287816 */ /* 0x000fc40000000028 */
[----:B------:R-:W-:Y:S01]  /*6190*/  LEA R96, P6, R93, R156, 0x1 ;  /* 0x0000009c5d607211 */ /* 0x000fe200078c08ff */
[----:B------:R-:W-:Y:S01]  /*61a0*/  STG.E.U16 desc[UR44][R72.64], R17 ;  /* 0x0000001148007986 */ /* 0x000fe2000c10152c */
[----:B------:R-:W-:Y:S02]  /*61b0*/  PRMT R41, R18, 0x7632, R41 ;  /* 0x0000763212297816 */ /* 0x000fe40000000029 */
[----:B------:R-:W-:Y:S01]  /*61c0*/  LEA.HI.X.SX32 R99, R94, R168, 0x1, P4 ;  /* 0x000000a85e637211 */ /* 0x000fe200020f0eff */
[----:B------:R-:W-:Y:S01]  /*61d0*/  STG.E.U16 desc[UR44][R74.64], R18 ;  /* 0x000000124a007986 */ /* 0x000fe2000c10152c */
[----:B------:R-:W-:Y:S02]  /*61e0*/  PRMT R42, R19, 0x7632, R42 ;  /* 0x00007632132a7816 */ /* 0x000fe4000000002a */
[----:B------:R-:W-:Y:S01]  /*61f0*/  LEA R94, P4, R90, R156, 0x1 ;  /* 0x0000009c5a5e7211 */ /* 0x000fe200078808ff */
[----:B------:R-:W-:Y:S01]  /*6200*/  STG.E.U16 desc[UR44][R76.64], R19 ;  /* 0x000000134c007986 */ /* 0x000fe2000c10152c */
[----:B------:R-:W-:-:S02]  /*6210*/  LEA.HI.X.SX32 R113, R92, R168, 0x1, P5 ;  /* 0x000000a85c717211 */ /* 0x000fc400028f0eff */
[----:B------:R-:W-:Y:S01]  /*6220*/  LEA R92, P5, R89, R156, 0x1 ;  /* 0x0000009c595c7211 */ /* 0x000fe200078a08ff */
[----:B------:R-:W-:Y:S01]  /*6230*/  STG.E.U16 desc[UR44][R78.64], R39 ;  /* 0x000000274e007986 */ /* 0x000fe2000c10152c */
[----:B------:R-:W-:Y:S02]  /*6240*/  LEA.HI.X.SX32 R97, R93, R168, 0x1, P6 ;  /* 0x000000a85d617211 */ /* 0x000fe400030f0eff */
[----:B------:R-:W-:Y:S01]  /*6250*/  LEA R116, P6, R88, R156, 0x1 ;  /* 0x0000009c58747211 */ /* 0x000fe200078c08ff */
[----:B------:R-:W-:Y:S01]  /*6260*/  STG.E.U16 desc[UR44][R80.64], R40 ;  /* 0x0000002850007986 */ /* 0x000fe2000c10152c */
[----:B------:R-:W-:Y:S02]  /*6270*/  LEA.HI.X.SX32 R95, R90, R168, 0x1, P4 ;  /* 0x000000a85a5f7211 */ /* 0x000fe400020f0eff */
[----:B----4-:R-:W-:Y:S01]  /*6280*/  PRMT R54, R20, 0x7632, R54 ;  /* 0x0000763214367816 */ /* 0x010fe20000000036 */
[----:B------:R-:W-:Y:S01]  /*6290*/  STG.E.U16 desc[UR44][R82.64], R41 ;  /* 0x0000002952007986 */ /* 0x000fe2000c10152c */
[----:B------:R-:W-:-:S02]  /*62a0*/  LEA R90, P4, R123, R156, 0x1 ;  /* 0x0000009c7b5a7211 */ /* 0x000fc400078808ff */
[----:B------:R-:W-:Y:S01]  /*62b0*/  PRMT R50, R21, 0x7632, R50 ;  /* 0x0000763215327816 */ /* 0x000fe20000000032 */
[----:B------:R-:W-:Y:S01]  /*62c0*/  STG.E.U16 desc[UR44][R84.64], R42 ;  /* 0x0000002a54007986 */ /* 0x000fe2000c10152c */
[----:B------:R-:W-:Y:S02]  /*62d0*/  LEA.HI.X.SX32 R93, R89, R168, 0x1, P5 ;  /* 0x000000a8595d7211 */ /* 0x000fe400028f0eff */
[----:B------:R-:W-:Y:S01]  /*62e0*/  PRMT R55, R22, 0x7632, R55 ;  /* 0x0000763216377816 */ /* 0x000fe20000000037 */
[----:B------:R-:W-:Y:S01]  /*62f0*/  STG.E.U16 desc[UR44][R86.64], R20 ;  /* 0x0000001456007986 */ /* 0x000fe2000c10152c */
[----:B------:R-:W-:Y:S02]  /*6300*/  LEA R122, P5, R127, R156, 0x1 ;  /* 0x0000009c7f7a7211 */ /* 0x000fe400078a08ff */
[----:B------:R-:W-:Y:S01]  /*6310*/  LEA.HI.X.SX32 R117, R88, R168, 0x1, P6 ;  /* 0x000000a858757211 */ /* 0x000fe200030f0eff */
[----:B------:R-:W-:Y:S01]  /*6320*/  STG.E.U16 desc[UR44][R102.64], R21 ;  /* 0x0000001566007986 */ /* 0x000fe2000c10152c */
[----:B--2---:R-:W-:-:S02]  /*6330*/  PRMT R6, R23, 0x7632, R6 ;  /* 0x0000763217067816 */ /* 0x004fc40000000006 */
[-C--:B------:R-:W-:Y:S01]  /*6340*/  LEA R88, P6, R125, R156.reuse, 0x1 ;  /* 0x0000009c7d587211 */ /* 0x080fe200078c08ff */
[----:B------:R-:W-:Y:S01]  /*6350*/  STG.E.U16 desc[UR44][R104.64], R22 ;  /* 0x0000001668007986 */ /* 0x000fe2000c10152c */
[----:B------:R-:W-:Y:S02]  /*6360*/  LEA R120, P3, R131, R156, 0x1 ;  /* 0x0000009c83787211 */ /* 0x000fe400078608ff */
[----:B------:R-:W-:Y:S01]  /*6370*/  LEA.HI.X.SX32 R91, R123, R168, 0x1, P4 ;  /* 0x000000a87b5b7211 */ /* 0x000fe200020f0eff */
[----:B------:R-:W-:Y:S01]  /*6380*/  STG.E.U16 desc[UR44][R106.64], R23 ;  /* 0x000000176a007986 */ /* 0x000fe2000c10152c */
[----:B------:R-:W-:Y:S02]  /*6390*/  LEA R124, P4, R129, R156, 0x1 ;  /* 0x0000009c817c7211 */ /* 0x000fe400078808ff */
[----:B------:R-:W-:Y:S01]  /*63a0*/  LEA.HI.X.SX32 R123, R127, R168, 0x1, P5 ;  /* 0x000000a87f7b7211 */ /* 0x000fe200028f0eff */
[----:B------:R-:W-:Y:S01]  /*63b0*/  STG.E.U16 desc[UR44][R108.64], R54 ;  /* 0x000000366c007986 */ /* 0x000fe2000c10152c */
[----:B------:R-:W-:-:S02]  /*63c0*/  LEA R126, P5, R133, R156, 0x1 ;  /* 0x0000009c857e7211 */ /* 0x000fc400078a08ff */
[----:B------:R-:W-:Y:S01]  /*63d0*/  LEA.HI.X.SX32 R89, R125, R168, 0x1, P6 ;  /* 0x000000a87d597211 */ /* 0x000fe200030f0eff */
[----:B------:R-:W-:Y:S01]  /*63e0*/  STG.E.U16 desc[UR44][R100.64], R50 ;  /* 0x0000003264007986 */ /* 0x000fe2000c10152c */
[----:B-1----:R-:W-:Y:S02]  /*63f0*/  PRMT R46, R24, 0x7632, R46 ;  /* 0x00007632182e7816 */ /* 0x002fe4000000002e */
[----:B------:R-:W-:Y:S01]  /*6400*/  LEA R128, P6, R151, R156, 0x1 ;  /* 0x0000009c97807211 */ /* 0x000fe200078c08ff */
[----:B------:R-:W-:Y:S01]  /*6410*/  STG.E.U16 desc[UR44][R110.64], R55 ;  /* 0x000000376e007986 */ /* 0x000fe2000c10152c */
[----:B------:R-:W-:Y:S02]  /*6420*/  LEA.HI.X.SX32 R121, R131, R168, 0x1, P3 ;  /* 0x000000a883797211 */ /* 0x000fe400018f0eff */
[----:B------:R-:W-:Y:S01]  /*6430*/  PRMT R58, R25, 0x7632, R58 ;  /* 0x00007632193a7816 */ /* 0x000fe2000000003a */
[----:B------:R1:W-:Y:S01]  /*6440*/  STG.E.U16 desc[UR44][R98.64], R6 ;  /* 0x0000000662007986 */ /* 0x0003e2000c10152c */
[----:B------:R-:W-:-:S02]  /*6450*/  LEA R130, P3, R155, R156, 0x1 ;  /* 0x0000009c9b827211 */ /* 0x000fc400078608ff */
[----:B------:R-:W-:Y:S01]  /*6460*/  LEA.HI.X.SX32 R125, R129, R168, 0x1, P4 ;  /* 0x000000a8817d7211 */ /* 0x000fe200020f0eff */
[----:B------:R-:W-:Y:S01]  /*6470*/  STG.E.U16 desc[UR44][R112.64], R24 ;  /* 0x0000001870007986 */ /* 0x000fe2000c10152c */
[----:B------:R-:W-:Y:S02]  /*6480*/  PRMT R59, R26, 0x7632, R59 ;  /* 0x000076321a3b7816 */ /* 0x000fe4000000003b */
[----:B------:R-:W-:Y:S01]  /*6490*/  LEA R132, P4, R153, R156, 0x1 ;  /* 0x0000009c99847211 */ /* 0x000fe200078808ff */
[----:B------:R-:W-:Y:S01]  /*64a0*/  STG.E.U16 desc[UR44][R96.64], R25 ;  /* 0x0000001960007986 */ /* 0x000fe2000c10152c */
[----:B------:R-:W-:Y:S02]  /*64b0*/  PRMT R45, R27, 0x7632, R45 ;  /* 0x000076321b2d7816 */ /* 0x000fe4000000002d */
[----:B------:R-:W-:Y:S01]  /*64c0*/  LEA.HI.X.SX32 R127, R133, R168, 0x1, P5 ;  /* 0x000000a8857f7211 */ /* 0x000fe200028f0eff */
[----:B------:R-:W-:Y:S01]  /*64d0*/  STG.E.U16 desc[UR44][R114.64], R26 ;  /* 0x0000001a72007986 */ /* 0x000fe2000c10152c */
[----:B------:R-:W-:-:S02]  /*64e0*/  LEA R142, P5, R143, R156, 0x1 ;  /* 0x0000009c8f8e7211 */ /* 0x000fc400078a08ff */
[----:B------:R-:W-:Y:S01]  /*64f0*/  LEA.HI.X.SX32 R129, R151, R168, 0x1, P6 ;  /* 0x000000a897817211 */ /* 0x000fe200030f0eff */
        /* <DEDUP_REMOVED lines=8> */
[----:B-----5:R-:W-:Y:S01]  /*6580*/  PRMT R63, R28, 0x7632, R63 ;  /* 0x000076321c3f7816 */ /* 0x020fe2000000003f */
[----:B------:R-:W-:Y:S01]  /*6590*/  STG.E.U16 desc[UR44][R118.64], R59 ;  /* 0x0000003b76007986 */ /* 0x000fe2000c10152c */
[----:B------:R-:W-:Y:S02]  /*65a0*/  LEA.HI.X.SX32 R143, R143, R168, 0x1, P5 ;  /* 0x000000a88f8f7211 */ /* 0x000fe400028f0eff */
[----:B------:R-:W-:Y:S01]  /*65b0*/  PRMT R64, R29, 0x7632, R64 ;  /* 0x000076321d407816 */ /* 0x000fe20000000040 */
[----:B------:R-:W-:Y:S01]  /*65c0*/  STG.E.U16 desc[UR44][R90.64], R45 ;  /* 0x0000002d5a007986 */ /* 0x000fe2000c10152c */
[----:B------:R-:W-:Y:S02]  /*65d0*/  LEA R146, P5, R147, R156, 0x1 ;  /* 0x0000009c93927211 */ /* 0x000fe400078a08ff */
[----:B------:R-:W-:Y:S01]  /*65e0*/  LEA.HI.X.SX32 R135, R135, R168, 0x1, P6 ;  /* 0x000000a887877211 */ /* 0x000fe200030f0eff */
[----:B------:R-:W-:Y:S01]  /*65f0*/  STG.E.U16 desc[UR44][R122.64], R28 ;  /* 0x0000001c7a007986 */ /* 0x000fe2000c10152c */
[----:B------:R-:W-:-:S02]  /*6600*/  PRMT R65, R30, 0x7632, R65 ;  /* 0x000076321e417816 */ /* 0x000fc40000000041 */
[----:B------:R-:W-:Y:S01]  /*6610*/  LEA R138, P6, R139, R156, 0x1 ;  /* 0x0000009c8b8a7211 */ /* 0x000fe200078c08ff */
[----:B------:R-:W-:Y:S01]  /*6620*/  STG.E.U16 desc[UR44][R88.64], R29 ;  /* 0x0000001d58007986 */ /* 0x000fe2000c10152c */
[----:B------:R-:W-:Y:S02]  /*6630*/  LEA.HI.X.SX32 R145, R145, R168, 0x1, P3 ;  /* 0x000000a891917211 */ /* 0x000fe400018f0eff */
[----:B-1----:R-:W-:Y:S01]  /*6640*/  PRMT R6, R31, 0x7632, R6 ;  /* 0x000076321f067816 */ /* 0x002fe20000000006 */
[----:B------:R-:W-:Y:S01]  /*6650*/  STG.E.U16 desc[UR44][R120.64], R30 ;  /* 0x0000001e78007986 */ /* 0x000fe2000c10152c */
[----:B------:R-:W-:Y:S02]  /*6660*/  LEA R148, P3, R149, R156, 0x1 ;  /* 0x0000009c95947211 */ /* 0x000fe400078608ff */
        /* <DEDUP_REMOVED lines=11> */
[----:B------:R-:W-:-:S02]  /*6720*/  PRMT R73, R32, 0x7632, R73 ;  /* 0x0000763220497816 */ /* 0x000fc40000000049 */
[----:B------:R-:W-:Y:S01]  /*6730*/  LEA R158, P3, R163, R156, 0x1 ;  /* 0x0000009ca39e7211 */ /* 0x000fe200078608ff */
[----:B------:R1:W-:Y:S01]  /*6740*/  STG.E.U16 desc[UR44][R132.64], R6 ;  /* 0x0000000684007986 */ /* 0x0003e2000c10152c */
[----:B------:R-:W-:Y:S02]  /*6750*/  LEA.HI.X.SX32 R141, R141, R168, 0x1, P4 ;  /* 0x000000a88d8d7211 */ /* 0x000fe400020f0eff */
[----:B------:R-:W-:Y:S01]  /*6760*/  PRMT R69, R33, 0x7632, R69 ;  /* 0x0000763221457816 */ /* 0x000fe20000000045 */
[----:B------:R2:W-:Y:S01]  /*6770*/  STG.E.U16 desc[UR44][R142.64], R32 ;  /* 0x000000208e007986 */ /* 0x0005e2000c10152c */
[----:B------:R-:W-:Y:S02]  /*6780*/  LEA R154, P4, R161, R156, 0x1 ;  /* 0x0000009ca19a7211 */ /* 0x000fe400078808ff */
[----:B------:R-:W-:Y:S01]  /*6790*/  PRMT R74, R34, 0x7632, R74 ;  /* 0x00007632224a7816 */ /* 0x000fe2000000004a */
[----:B------:R2:W-:Y:S01]  /*67a0*/  STG.E.U16 desc[UR44][R134.64], R33 ;  /* 0x0000002186007986 */ /* 0x0005e2000c10152c */
[----:B------:R-:W-:-:S02]  /*67b0*/  LEA.HI.X.SX32 R151, R157, R168, 0x1, P5 ;  /* 0x000000a89d977211 */ /* 0x000fc400028f0eff */
[----:B------:R-:W-:Y:S01]  /*67c0*/  PRMT R70, R35, 0x7632, R70 ;  /* 0x0000763223467816 */ /* 0x000fe20000000046 */
[----:B------:R2:W-:Y:S01]  /*67d0*/  STG.E.U16 desc[UR44][R144.64], R34 ;  /* 0x0000002290007986 */ /* 0x0005e2000c10152c */
[----:B------:R-:W-:Y:S02]  /*67e0*/  LEA R160, P5, R165, R156, 0x1 ;  /* 0x0000009ca5a07211 */ /* 0x000fe400078a08ff */
[----:B------:R-:W-:Y:S01]  /*67f0*/  LEA.HI.X.SX32 R153, R159, R168, 0x1, P6 ;  /* 0x000000a89f997211 */ /* 0x000fe200030f0eff */
[----:B------:R2:W-:Y:S01]  /*6800*/  STG.E.U16 desc[UR44][R136.64], R35 ;  /* 0x0000002388007986 */ /* 0x0005e2000c10152c */
[----:B------:R-:W-:Y:S02]  /*6810*/  LEA R164, P6, R167, R156, 0x1 ;  /* 0x0000009ca7a47211 */ /* 0x000fe400078c08ff */
[----:B------:R-:W-:Y:S01]  /*6820*/  LEA.HI.X.SX32 R159, R163, R168, 0x1, P3 ;  /* 0x000000a8a39f7211 */ /* 0x000fe200018f0eff */
[----:B------:R2:W-:Y:S01]  /*6830*/  STG.E.U16 desc[UR44][R146.64], R73 ;  /* 0x0000004992007986 */ /* 0x0005e2000c10152c */
[----:B------:R-:W-:-:S02]  /*6840*/  LEA R162, P3, R169, R156, 0x1 ;  /* 0x0000009ca9a27211 */ /* 0x000fc400078608ff */
[----:B------:R-:W-:Y:S01]  /*6850*/  LEA.HI.X.SX32 R155, R161, R168, 0x1, P4 ;  /* 0x000000a8a19b7211 */ /* 0x000fe200020f0eff */
[----:B------:R2:W-:Y:S01]  /*6860*/  STG.E.U16 desc[UR44][R138.64], R69 ;  /* 0x000000458a007986 */ /* 0x0005e2000c10152c */
[----:B------:R-:W-:Y:S02]  /*6870*/  LEA R156, P4, R166, R156, 0x1 ;  /* 0x0000009ca69c7211 */ /* 0x000fe400078808ff */
[-C--:B------:R-:W-:Y:S01]  /*6880*/  LEA.HI.X.SX32 R161, R165, R168.reuse, 0x1, P5 ;  /* 0x000000a8a5a17211 */ /* 0x080fe200028f0eff */
[----:B------:R2:W-:Y:S01]  /*6890*/  STG.E.U16 desc[UR44][R148.64], R74 ;  /* 0x0000004a94007986 */ /* 0x0005e2000c10152c */
[----:B---3--:R-:W-:Y:S02]  /*68a0*/  PRMT R80, R8, 0x7632, R80 ;  /* 0x0000763208507816 */ /* 0x008fe40000000050 */
[----:B------:R-:W-:Y:S01]  /*68b0*/  LEA.HI.X.SX32 R165, R167, R168, 0x1, P6 ;  /* 0x000000a8a7a57211 */ /* 0x000fe200030f0eff */
[----:B------:R2:W-:Y:S01]  /*68c0*/  STG.E.U16 desc[UR44][R140.64], R70 ;  /* 0x000000468c007986 */ /* 0x0005e2000c10152c */
[----:B------:R-:W-:-:S02]  /*68d0*/  PRMT R82, R9, 0x7632, R82 ;  /* 0x0000763209527816 */ /* 0x000fc40000000052 */
[-C--:B------:R-:W-:Y:S01]  /*68e0*/  LEA.HI.X.SX32 R163, R169, R168.reuse, 0x1, P3 ;  /* 0x000000a8a9a37211 */ /* 0x080fe200018f0eff */
[----:B------:R2:W-:Y:S01]  /*68f0*/  STG.E.U16 desc[UR44][R150.64], R8 ;  /* 0x0000000896007986 */ /* 0x0005e2000c10152c */
[----:B------:R-:W-:Y:S02]  /*6900*/  PRMT R81, R10, 0x7632, R81 ;  /* 0x000076320a517816 */ /* 0x000fe40000000051 */
[----:B------:R-:W-:Y:S01]  /*6910*/  LEA.HI.X.SX32 R157, R166, R168, 0x1, P4 ;  /* 0x000000a8a69d7211 */ /* 0x000fe200020f0eff */
[----:B------:R2:W-:Y:S01]  /*6920*/  STG.E.U16 desc[UR44][R152.64], R9 ;  /* 0x0000000998007986 */ /* 0x0005e2000c10152c */
[----:B------:R-:W-:Y:S02]  /*6930*/  PRMT R78, R11, 0x7632, R78 ;  /* 0x000076320b4e7816 */ /* 0x000fe4000000004e */
[----:B------:R-:W-:Y:S01]  /*6940*/  FSEL R5, R66, -INF , P2 ;  /* 0xff80000042057808 */ /* 0x000fe20001000000 */
[----:B------:R2:W-:Y:S01]  /*6950*/  STG.E.U16 desc[UR44][R158.64], R10 ;  /* 0x0000000a9e007986 */ /* 0x0005e2000c10152c */
[----:B-1----:R-:W-:-:S03]  /*6960*/  FSEL R6, R49, -INF , P1 ;  /* 0xff80000031067808 */ /* 0x002fc60000800000 */
[----:B------:R2:W-:Y:S01]  /*6970*/  STG.E.U16 desc[UR44][R154.64], R11 ;  /* 0x0000000b9a007986 */ /* 0x0005e2000c10152c */
[----:B------:R-:W-:Y:S01]  /*6980*/  FFMA R4, R5, 0.69314718246459960938, R4 ;  /* 0x3f31721805047823 */ /* 0x000fe20000000004 */
[----:B------:R-:W-:Y:S01]  /*6990*/  FFMA R5, R6, 0.69314718246459960938, R3 ;  /* 0x3f31721806057823 */ /* 0x000fe20000000003 */
[----:B------:R-:W-:Y:S01]  /*69a0*/  LOP3.LUT R6, R0, 0x1f8, RZ, 0xc0, !PT ;  /* 0x000001f800067812 */ /* 0x000fe200078ec0ff */
[----:B------:R2:W-:Y:S01]  /*69b0*/  STG.E.U16 desc[UR44][R160.64], R80 ;  /* 0x00000050a0007986 */ /* 0x0005e2000c10152c */
[C---:B------:R-:W-:Y:S02]  /*69c0*/  IMAD.SHL.U32 R3, R2.reuse, 0x4, RZ ;  /* 0x0000000402037824 */ /* 0x040fe400078e00ff */
[----:B------:R-:W-:Y:S01]  /*69d0*/  IMAD.HI R0, R2, 0x4, RZ ;  /* 0x0000000402007827 */ /* 0x000fe200078e02ff */
[----:B------:R2:W-:Y:S02]  /*69e0*/  STG.E.U16 desc[UR44][R164.64], R82 ;  /* 0x00000052a4007986 */ /* 0x0005e4000c10152c */
[----:B0-----:R-:W-:-:S02]  /*69f0*/  IADD3 R2, P1, P2, R3, UR6, R12 ;  /* 0x0000000603027c10 */ /* 0x001fc4000fa3e00c */
[----:B------:R2:W-:Y:S02]  /*6a00*/  STG.E.U16 desc[UR44][R162.64], R81 ;  /* 0x00000051a2007986 */ /* 0x0005e4000c10152c */
[----:B------:R-:W-:Y:S02]  /*6a10*/  IADD3.X R3, R0, UR5, R13, P1, P2 ;  /* 0x0000000500037c10 */ /* 0x000fe40008fe440d */
[----:B------:R2:W-:Y:S01]  /*6a20*/  STG.E.U16 desc[UR44][R156.64], R78 ;  /* 0x0000004e9c007986 */ /* 0x0005e2000c10152c */
[----:B------:R-:W-:Y:S06]  /*6a30*/  BAR.SYNC.DEFER_BLOCKING 0x0 ;  /* 0x0000000000007b1d */ /* 0x000fec0000010000 */
[----:B------:R2:W-:Y:S02]  /*6a40*/  STS.64 [R6+UR21], R4 ;  /* 0x0000000406007988 */ /* 0x0005e40008000a15 */
[----:B------:R-:W-:Y:S06]  /*6a50*/  BAR.SYNC.DEFER_BLOCKING 0x0 ;  /* 0x0000000000007b1d */ /* 0x000fec0000010000 */
[----:B------:R-:W-:Y:S05]  /*6a60*/  @P0 EXIT ;  /* 0x000000000000094d */ /* 0x000fea0003800000 */
[----:B--2---:R-:W0:Y:S04]  /*6a70*/  LDS R5, [R48] ;  /* 0x0000000030057984 */ /* 0x004e280000000800 */
[----:B0-----:R-:W-:Y:S01]  /*6a80*/  STG.E desc[UR44][R2.64], R5 ;  /* 0x0000000502007986 */ /* 0x001fe2000c10192c */
[----:B------:R-:W-:Y:S05]  /*6a90*/  EXIT ;  /* 0x000000000000794d */ /* 0x000fea0003800000 */
.L_x_2:
[----:B------:R-:W-:-:S00]  /*6aa0*/  BRA `(.L_x_2) ;  /* 0xfffffffc00fc7947 */ /* 0x000fc0000383ffff */
[----:B------:R-:W-:-:S00]  /*6ab0*/  NOP ;  /* 0x0000000000007918 */ /* 0x000fc00000000000 */
        /* <DEDUP_REMOVED lines=12> */
.L_x_3:


//--------------------- .nv.global.init           --------------------------
	.section	.nv.global.init,"aw",@progbits
.nv.global.init:
	.type		_$_str,@object
	.size		_$_str,(.L_0 - _$_str)
_$_str:
        /*0000*/ 	.byte	0x5f, 0x5f, 0x43, 0x55, 0x44, 0x41, 0x5f, 0x46, 0x54, 0x5a, 0x00
.L_0:


//--------------------- .nv.shared.attn_fwd       --------------------------
	.section	.nv.shared.attn_fwd,"aw",@nobits
	.sectionflags	@""
	.align	16
	.zero		1024


//--------------------- .nv.shared.reserved.0     --------------------------
	.section	.nv.shared.reserved.0,"aw",@nobits
	.weak		__nv_reservedSMEM_offset_0_alias
	.size		__nv_reservedSMEM_offset_0_alias, 0, 0
	.other		__nv_reservedSMEM_offset_0_alias,@"STO_CUDA_RESERVED_SHARED STV_DEFAULT"
__nv_reservedSMEM_offset_0_alias:
	.zero		0


//--------------------- .nv.constant0.attn_fwd    --------------------------
	.section	.nv.constant0.attn_fwd,"a",@progbits
	.sectionflags	@""
	.align	4
.nv.constant0.attn_fwd:
	.zero		664


//--------------------- SYMBOLS --------------------------

	.type		.nv.reservedSmem.offset0,@object
	.size		.nv.reservedSmem.offset0,0x4
